//
// Generated by NVIDIA NVVM Compiler
//
// Compiler Build ID: CL-36424714
// Cuda compilation tools, release 13.0, V13.0.88
// Based on NVVM 20.0.0
//

.version 9.0
.target sm_100
.address_size 64

	// .globl	_Z5cnn00iiiiiiiiiiiPfS_S_
// _ZZ5cnn01iiiiiiiiiiiPfS_S_E10weight_buf has been demoted
// _ZZ6cnn002iiiiiiiiiiiPfS_S_E4wbuf has been demoted
// _ZZ6cnn003iiiiiiiiiiiPfS_S_E4wbuf has been demoted
// _ZZ6cnn003iiiiiiiiiiiPfS_S_E8part_sum has been demoted

.visible .entry _Z5cnn00iiiiiiiiiiiPfS_S_(
	.param .u32 _Z5cnn00iiiiiiiiiiiPfS_S__param_0,
	.param .u32 _Z5cnn00iiiiiiiiiiiPfS_S__param_1,
	.param .u32 _Z5cnn00iiiiiiiiiiiPfS_S__param_2,
	.param .u32 _Z5cnn00iiiiiiiiiiiPfS_S__param_3,
	.param .u32 _Z5cnn00iiiiiiiiiiiPfS_S__param_4,
	.param .u32 _Z5cnn00iiiiiiiiiiiPfS_S__param_5,
	.param .u32 _Z5cnn00iiiiiiiiiiiPfS_S__param_6,
	.param .u32 _Z5cnn00iiiiiiiiiiiPfS_S__param_7,
	.param .u32 _Z5cnn00iiiiiiiiiiiPfS_S__param_8,
	.param .u32 _Z5cnn00iiiiiiiiiiiPfS_S__param_9,
	.param .u32 _Z5cnn00iiiiiiiiiiiPfS_S__param_10,
	.param .u64 .ptr .align 1 _Z5cnn00iiiiiiiiiiiPfS_S__param_11,
	.param .u64 .ptr .align 1 _Z5cnn00iiiiiiiiiiiPfS_S__param_12,
	.param .u64 .ptr .align 1 _Z5cnn00iiiiiiiiiiiPfS_S__param_13
)
{
	.reg .pred 	%p<44>;
	.reg .b32 	%r<196>;
	.reg .b32 	%f<118>;
	.reg .b64 	%rd<48>;

	ld.param.u32 	%r93, [_Z5cnn00iiiiiiiiiiiPfS_S__param_1];
	ld.param.u32 	%r94, [_Z5cnn00iiiiiiiiiiiPfS_S__param_2];
	ld.param.u32 	%r95, [_Z5cnn00iiiiiiiiiiiPfS_S__param_3];
	ld.param.u32 	%r96, [_Z5cnn00iiiiiiiiiiiPfS_S__param_4];
	ld.param.u32 	%r97, [_Z5cnn00iiiiiiiiiiiPfS_S__param_5];
	ld.param.u32 	%r98, [_Z5cnn00iiiiiiiiiiiPfS_S__param_6];
	ld.param.u32 	%r101, [_Z5cnn00iiiiiiiiiiiPfS_S__param_9];
	ld.param.u64 	%rd7, [_Z5cnn00iiiiiiiiiiiPfS_S__param_11];
	ld.param.u64 	%rd8, [_Z5cnn00iiiiiiiiiiiPfS_S__param_12];
	ld.param.u64 	%rd9, [_Z5cnn00iiiiiiiiiiiPfS_S__param_13];
	cvta.to.global.u64 	%rd1, %rd8;
	cvta.to.global.u64 	%rd2, %rd7;
	cvta.to.global.u64 	%rd3, %rd9;
	mov.u32 	%r1, %tid.x;
	mov.u32 	%r169, %tid.y;
	setp.ge.s32 	%p1, %r169, %r101;
	@%p1 bra 	$L__BB0_65;
	mov.u32 	%r3, %ctaid.y;
	mov.u32 	%r4, %ctaid.x;
	setp.lt.s32 	%p2, %r93, 1;
	mad.lo.s32 	%r103, %r94, %r4, %r3;
	mul.lo.s32 	%r5, %r103, %r101;
	@%p2 bra 	$L__BB0_51;
	setp.lt.s32 	%p12, %r97, 1;
	@%p12 bra 	$L__BB0_37;
	setp.lt.s32 	%p22, %r98, 1;
	@%p22 bra 	$L__BB0_26;
	and.b32  	%r6, %r98, 15;
	add.s32 	%r7, %r6, -1;
	and.b32  	%r8, %r98, 7;
	add.s32 	%r9, %r8, -1;
	and.b32  	%r10, %r98, 2147483632;
	and.b32  	%r11, %r98, 3;
	neg.s32 	%r12, %r10;
	add.s64 	%rd4, %rd2, 32;
	mul.lo.s32 	%r13, %r93, %r3;
	mul.lo.s32 	%r14, %r93, %r4;
$L__BB0_5:
	ld.param.u32 	%r167, [_Z5cnn00iiiiiiiiiiiPfS_S__param_10];
	setp.lt.s32 	%p30, %r1, %r167;
	@%p30 bra 	$L__BB0_7;
$L__BB0_6:
	add.s32 	%r169, %r169, 2;
	setp.lt.s32 	%p43, %r169, %r101;
	@%p43 bra 	$L__BB0_5;
	bra.uni 	$L__BB0_65;
$L__BB0_7:
	ld.param.u32 	%r156, [_Z5cnn00iiiiiiiiiiiPfS_S__param_7];
	mul.lo.s32 	%r17, %r169, %r156;
	mov.u32 	%r170, %r1;
$L__BB0_8:
	ld.param.u32 	%r157, [_Z5cnn00iiiiiiiiiiiPfS_S__param_8];
	mul.lo.s32 	%r19, %r170, %r157;
	mov.f32 	%f117, 0f00000000;
	mov.b32 	%r171, 0;
$L__BB0_9:
	add.s32 	%r143, %r171, %r14;
	mad.lo.s32 	%r21, %r143, %r95, %r17;
	add.s32 	%r144, %r171, %r13;
	mul.lo.s32 	%r22, %r144, %r97;
	mov.b32 	%r172, 0;
$L__BB0_10:
	setp.lt.u32 	%p31, %r98, 16;
	add.s32 	%r146, %r172, %r21;
	mad.lo.s32 	%r24, %r146, %r96, %r19;
	add.s32 	%r147, %r22, %r172;
	mul.lo.s32 	%r25, %r147, %r98;
	mov.b32 	%r177, 0;
	@%p31 bra 	$L__BB0_13;
	mov.u32 	%r173, %r25;
	mov.u32 	%r174, %r24;
	mov.u32 	%r175, %r12;
$L__BB0_12:
	.pragma "nounroll";
	mul.wide.s32 	%rd32, %r174, 4;
	add.s64 	%rd33, %rd4, %rd32;
	mul.wide.s32 	%rd34, %r173, 4;
	add.s64 	%rd35, %rd1, %rd34;
	ld.global.f32 	%f19, [%rd33+-32];
	ld.global.f32 	%f20, [%rd35];
	fma.rn.f32 	%f21, %f19, %f20, %f117;
	ld.global.f32 	%f22, [%rd33+-28];
	ld.global.f32 	%f23, [%rd35+4];
	fma.rn.f32 	%f24, %f22, %f23, %f21;
	ld.global.f32 	%f25, [%rd33+-24];
	ld.global.f32 	%f26, [%rd35+8];
	fma.rn.f32 	%f27, %f25, %f26, %f24;
	ld.global.f32 	%f28, [%rd33+-20];
	ld.global.f32 	%f29, [%rd35+12];
	fma.rn.f32 	%f30, %f28, %f29, %f27;
	ld.global.f32 	%f31, [%rd33+-16];
	ld.global.f32 	%f32, [%rd35+16];
	fma.rn.f32 	%f33, %f31, %f32, %f30;
	ld.global.f32 	%f34, [%rd33+-12];
	ld.global.f32 	%f35, [%rd35+20];
	fma.rn.f32 	%f36, %f34, %f35, %f33;
	ld.global.f32 	%f37, [%rd33+-8];
	ld.global.f32 	%f38, [%rd35+24];
	fma.rn.f32 	%f39, %f37, %f38, %f36;
	ld.global.f32 	%f40, [%rd33+-4];
	ld.global.f32 	%f41, [%rd35+28];
	fma.rn.f32 	%f42, %f40, %f41, %f39;
	ld.global.f32 	%f43, [%rd33];
	ld.global.f32 	%f44, [%rd35+32];
	fma.rn.f32 	%f45, %f43, %f44, %f42;
	ld.global.f32 	%f46, [%rd33+4];
	ld.global.f32 	%f47, [%rd35+36];
	fma.rn.f32 	%f48, %f46, %f47, %f45;
	ld.global.f32 	%f49, [%rd33+8];
	ld.global.f32 	%f50, [%rd35+40];
	fma.rn.f32 	%f51, %f49, %f50, %f48;
	ld.global.f32 	%f52, [%rd33+12];
	ld.global.f32 	%f53, [%rd35+44];
	fma.rn.f32 	%f54, %f52, %f53, %f51;
	ld.global.f32 	%f55, [%rd33+16];
	ld.global.f32 	%f56, [%rd35+48];
	fma.rn.f32 	%f57, %f55, %f56, %f54;
	ld.global.f32 	%f58, [%rd33+20];
	ld.global.f32 	%f59, [%rd35+52];
	fma.rn.f32 	%f60, %f58, %f59, %f57;
	ld.global.f32 	%f61, [%rd33+24];
	ld.global.f32 	%f62, [%rd35+56];
	fma.rn.f32 	%f63, %f61, %f62, %f60;
	ld.global.f32 	%f64, [%rd33+28];
	ld.global.f32 	%f65, [%rd35+60];
	fma.rn.f32 	%f117, %f64, %f65, %f63;
	add.s32 	%r175, %r175, 16;
	add.s32 	%r174, %r174, 16;
	add.s32 	%r173, %r173, 16;
	setp.ne.s32 	%p32, %r175, 0;
	mov.u32 	%r177, %r10;
	@%p32 bra 	$L__BB0_12;
$L__BB0_13:
	setp.eq.s32 	%p33, %r6, 0;
	@%p33 bra 	$L__BB0_23;
	setp.lt.u32 	%p34, %r7, 7;
	@%p34 bra 	$L__BB0_16;
	add.s32 	%r148, %r24, %r177;
	mul.wide.s32 	%rd36, %r148, 4;
	add.s64 	%rd37, %rd2, %rd36;
	ld.global.f32 	%f67, [%rd37];
	add.s32 	%r149, %r177, %r25;
	mul.wide.s32 	%rd38, %r149, 4;
	add.s64 	%rd39, %rd1, %rd38;
	ld.global.f32 	%f68, [%rd39];
	fma.rn.f32 	%f69, %f67, %f68, %f117;
	ld.global.f32 	%f70, [%rd37+4];
	ld.global.f32 	%f71, [%rd39+4];
	fma.rn.f32 	%f72, %f70, %f71, %f69;
	ld.global.f32 	%f73, [%rd37+8];
	ld.global.f32 	%f74, [%rd39+8];
	fma.rn.f32 	%f75, %f73, %f74, %f72;
	ld.global.f32 	%f76, [%rd37+12];
	ld.global.f32 	%f77, [%rd39+12];
	fma.rn.f32 	%f78, %f76, %f77, %f75;
	ld.global.f32 	%f79, [%rd37+16];
	ld.global.f32 	%f80, [%rd39+16];
	fma.rn.f32 	%f81, %f79, %f80, %f78;
	ld.global.f32 	%f82, [%rd37+20];
	ld.global.f32 	%f83, [%rd39+20];
	fma.rn.f32 	%f84, %f82, %f83, %f81;
	ld.global.f32 	%f85, [%rd37+24];
	ld.global.f32 	%f86, [%rd39+24];
	fma.rn.f32 	%f87, %f85, %f86, %f84;
	ld.global.f32 	%f88, [%rd37+28];
	ld.global.f32 	%f89, [%rd39+28];
	fma.rn.f32 	%f117, %f88, %f89, %f87;
	add.s32 	%r177, %r177, 8;
$L__BB0_16:
	setp.eq.s32 	%p35, %r8, 0;
	@%p35 bra 	$L__BB0_23;
	setp.lt.u32 	%p36, %r9, 3;
	@%p36 bra 	$L__BB0_19;
	add.s32 	%r150, %r24, %r177;
	mul.wide.s32 	%rd40, %r150, 4;
	add.s64 	%rd41, %rd2, %rd40;
	ld.global.f32 	%f91, [%rd41];
	add.s32 	%r151, %r177, %r25;
	mul.wide.s32 	%rd42, %r151, 4;
	add.s64 	%rd43, %rd1, %rd42;
	ld.global.f32 	%f92, [%rd43];
	fma.rn.f32 	%f93, %f91, %f92, %f117;
	ld.global.f32 	%f94, [%rd41+4];
	ld.global.f32 	%f95, [%rd43+4];
	fma.rn.f32 	%f96, %f94, %f95, %f93;
	ld.global.f32 	%f97, [%rd41+8];
	ld.global.f32 	%f98, [%rd43+8];
	fma.rn.f32 	%f99, %f97, %f98, %f96;
	ld.global.f32 	%f100, [%rd41+12];
	ld.global.f32 	%f101, [%rd43+12];
	fma.rn.f32 	%f117, %f100, %f101, %f99;
	add.s32 	%r177, %r177, 4;
$L__BB0_19:
	setp.eq.s32 	%p37, %r11, 0;
	@%p37 bra 	$L__BB0_23;
	setp.eq.s32 	%p38, %r11, 1;
	add.s32 	%r152, %r24, %r177;
	mul.wide.s32 	%rd44, %r152, 4;
	add.s64 	%rd5, %rd2, %rd44;
	ld.global.f32 	%f102, [%rd5];
	add.s32 	%r153, %r177, %r25;
	mul.wide.s32 	%rd45, %r153, 4;
	add.s64 	%rd6, %rd1, %rd45;
	ld.global.f32 	%f103, [%rd6];
	fma.rn.f32 	%f117, %f102, %f103, %f117;
	@%p38 bra 	$L__BB0_23;
	setp.eq.s32 	%p39, %r11, 2;
	ld.global.f32 	%f104, [%rd5+4];
	ld.global.f32 	%f105, [%rd6+4];
	fma.rn.f32 	%f117, %f104, %f105, %f117;
	@%p39 bra 	$L__BB0_23;
	ld.global.f32 	%f106, [%rd5+8];
	ld.global.f32 	%f107, [%rd6+8];
	fma.rn.f32 	%f117, %f106, %f107, %f117;
$L__BB0_23:
	add.s32 	%r172, %r172, 1;
	setp.ne.s32 	%p40, %r172, %r97;
	@%p40 bra 	$L__BB0_10;
	add.s32 	%r171, %r171, 1;
	setp.ne.s32 	%p41, %r171, %r93;
	@%p41 bra 	$L__BB0_9;
	ld.param.u32 	%r168, [_Z5cnn00iiiiiiiiiiiPfS_S__param_10];
	add.s32 	%r154, %r5, %r169;
	mad.lo.s32 	%r155, %r154, %r168, %r170;
	mul.wide.s32 	%rd46, %r155, 4;
	add.s64 	%rd47, %rd3, %rd46;
	st.global.f32 	[%rd47], %f117;
	add.s32 	%r170, %r170, 2;
	setp.lt.s32 	%p42, %r170, %r168;
	@%p42 bra 	$L__BB0_8;
	bra.uni 	$L__BB0_6;
$L__BB0_26:
	ld.param.u32 	%r164, [_Z5cnn00iiiiiiiiiiiPfS_S__param_10];
	not.b32 	%r130, %r1;
	add.s32 	%r40, %r164, %r130;
	shr.u32 	%r131, %r40, 1;
	add.s32 	%r132, %r131, 1;
	and.b32  	%r41, %r132, 3;
	and.b32  	%r42, %r132, -4;
	and.b32  	%r43, %r40, 6;
	and.b32  	%r44, %r40, 2;
$L__BB0_27:
	ld.param.u32 	%r165, [_Z5cnn00iiiiiiiiiiiPfS_S__param_10];
	setp.lt.s32 	%p23, %r1, %r165;
	@%p23 bra 	$L__BB0_35;
$L__BB0_28:
	add.s32 	%r169, %r169, 2;
	setp.lt.s32 	%p29, %r169, %r101;
	@%p29 bra 	$L__BB0_27;
	bra.uni 	$L__BB0_65;
$L__BB0_29:
	.pragma "nounroll";
	add.s32 	%r135, %r182, %r47;
	mul.wide.s32 	%rd26, %r135, 4;
	add.s64 	%rd27, %rd3, %rd26;
	mov.b32 	%r136, 0;
	st.global.u32 	[%rd27], %r136;
	st.global.u32 	[%rd27+8], %r136;
	st.global.u32 	[%rd27+16], %r136;
	st.global.u32 	[%rd27+24], %r136;
	add.s32 	%r182, %r182, 8;
	add.s32 	%r181, %r181, 4;
	setp.ne.s32 	%p25, %r181, %r42;
	@%p25 bra 	$L__BB0_29;
$L__BB0_30:
	setp.eq.s32 	%p26, %r41, 0;
	@%p26 bra 	$L__BB0_28;
	setp.eq.s32 	%p27, %r43, 0;
	@%p27 bra 	$L__BB0_33;
	add.s32 	%r137, %r182, %r47;
	mul.wide.s32 	%rd28, %r137, 4;
	add.s64 	%rd29, %rd3, %rd28;
	mov.b32 	%r138, 0;
	st.global.u32 	[%rd29], %r138;
	st.global.u32 	[%rd29+8], %r138;
	add.s32 	%r182, %r182, 4;
$L__BB0_33:
	setp.ne.s32 	%p28, %r44, 0;
	@%p28 bra 	$L__BB0_28;
	add.s32 	%r139, %r182, %r47;
	mul.wide.s32 	%rd30, %r139, 4;
	add.s64 	%rd31, %rd3, %rd30;
	mov.b32 	%r140, 0;
	st.global.u32 	[%rd31], %r140;
	bra.uni 	$L__BB0_28;
$L__BB0_35:
	ld.param.u32 	%r166, [_Z5cnn00iiiiiiiiiiiPfS_S__param_10];
	setp.lt.u32 	%p24, %r40, 6;
	add.s32 	%r133, %r5, %r169;
	mul.lo.s32 	%r47, %r133, %r166;
	mov.u32 	%r182, %r1;
	@%p24 bra 	$L__BB0_30;
	mov.b32 	%r181, 0;
	mov.u32 	%r182, %r1;
	bra.uni 	$L__BB0_29;
$L__BB0_37:
	ld.param.u32 	%r161, [_Z5cnn00iiiiiiiiiiiPfS_S__param_10];
	not.b32 	%r117, %r1;
	add.s32 	%r55, %r161, %r117;
	shr.u32 	%r118, %r55, 1;
	add.s32 	%r119, %r118, 1;
	and.b32  	%r56, %r119, 7;
	add.s32 	%r57, %r56, -1;
	and.b32  	%r58, %r119, -8;
	and.b32  	%r59, %r119, 3;
	and.b32  	%r60, %r55, 6;
	and.b32  	%r61, %r55, 2;
$L__BB0_38:
	ld.param.u32 	%r162, [_Z5cnn00iiiiiiiiiiiPfS_S__param_10];
	setp.lt.s32 	%p13, %r1, %r162;
	@%p13 bra 	$L__BB0_49;
$L__BB0_39:
	add.s32 	%r169, %r169, 2;
	setp.lt.s32 	%p21, %r169, %r101;
	@%p21 bra 	$L__BB0_38;
	bra.uni 	$L__BB0_65;
$L__BB0_40:
	.pragma "nounroll";
	add.s32 	%r122, %r187, %r64;
	mul.wide.s32 	%rd18, %r122, 4;
	add.s64 	%rd19, %rd3, %rd18;
	mov.b32 	%r123, 0;
	st.global.u32 	[%rd19], %r123;
	st.global.u32 	[%rd19+8], %r123;
	st.global.u32 	[%rd19+16], %r123;
	st.global.u32 	[%rd19+24], %r123;
	st.global.u32 	[%rd19+32], %r123;
	st.global.u32 	[%rd19+40], %r123;
	st.global.u32 	[%rd19+48], %r123;
	st.global.u32 	[%rd19+56], %r123;
	add.s32 	%r187, %r187, 16;
	add.s32 	%r186, %r186, 8;
	setp.ne.s32 	%p15, %r186, %r58;
	@%p15 bra 	$L__BB0_40;
$L__BB0_41:
	setp.eq.s32 	%p16, %r56, 0;
	@%p16 bra 	$L__BB0_39;
	setp.lt.u32 	%p17, %r57, 3;
	@%p17 bra 	$L__BB0_44;
	add.s32 	%r124, %r187, %r64;
	mul.wide.s32 	%rd20, %r124, 4;
	add.s64 	%rd21, %rd3, %rd20;
	mov.b32 	%r125, 0;
	st.global.u32 	[%rd21], %r125;
	st.global.u32 	[%rd21+8], %r125;
	st.global.u32 	[%rd21+16], %r125;
	st.global.u32 	[%rd21+24], %r125;
	add.s32 	%r187, %r187, 8;
$L__BB0_44:
	setp.eq.s32 	%p18, %r59, 0;
	@%p18 bra 	$L__BB0_39;
	setp.eq.s32 	%p19, %r60, 0;
	@%p19 bra 	$L__BB0_47;
	add.s32 	%r126, %r187, %r64;
	mul.wide.s32 	%rd22, %r126, 4;
	add.s64 	%rd23, %rd3, %rd22;
	mov.b32 	%r127, 0;
	st.global.u32 	[%rd23], %r127;
	st.global.u32 	[%rd23+8], %r127;
	add.s32 	%r187, %r187, 4;
$L__BB0_47:
	setp.ne.s32 	%p20, %r61, 0;
	@%p20 bra 	$L__BB0_39;
	add.s32 	%r128, %r187, %r64;
	mul.wide.s32 	%rd24, %r128, 4;
	add.s64 	%rd25, %rd3, %rd24;
	mov.b32 	%r129, 0;
	st.global.u32 	[%rd25], %r129;
	bra.uni 	$L__BB0_39;
$L__BB0_49:
	ld.param.u32 	%r163, [_Z5cnn00iiiiiiiiiiiPfS_S__param_10];
	setp.lt.u32 	%p14, %r55, 14;
	add.s32 	%r120, %r5, %r169;
	mul.lo.s32 	%r64, %r120, %r163;
	mov.u32 	%r187, %r1;
	@%p14 bra 	$L__BB0_41;
	mov.b32 	%r186, 0;
	mov.u32 	%r187, %r1;
	bra.uni 	$L__BB0_40;
$L__BB0_51:
	ld.param.u32 	%r158, [_Z5cnn00iiiiiiiiiiiPfS_S__param_10];
	not.b32 	%r104, %r1;
	add.s32 	%r74, %r158, %r104;
	shr.u32 	%r105, %r74, 1;
	add.s32 	%r106, %r105, 1;
	and.b32  	%r75, %r106, 7;
	add.s32 	%r76, %r75, -1;
	and.b32  	%r77, %r106, -8;
	and.b32  	%r78, %r106, 3;
	and.b32  	%r79, %r74, 6;
	and.b32  	%r80, %r74, 2;
$L__BB0_52:
	ld.param.u32 	%r159, [_Z5cnn00iiiiiiiiiiiPfS_S__param_10];
	setp.ge.s32 	%p3, %r1, %r159;
	@%p3 bra 	$L__BB0_64;
	ld.param.u32 	%r160, [_Z5cnn00iiiiiiiiiiiPfS_S__param_10];
	setp.lt.u32 	%p4, %r74, 14;
	add.s32 	%r107, %r5, %r169;
	mul.lo.s32 	%r82, %r107, %r160;
	mov.u32 	%r193, %r1;
	@%p4 bra 	$L__BB0_56;
	mov.b32 	%r192, 0;
	mov.u32 	%r193, %r1;
$L__BB0_55:
	.pragma "nounroll";
	add.s32 	%r109, %r193, %r82;
	mul.wide.s32 	%rd10, %r109, 4;
	add.s64 	%rd11, %rd3, %rd10;
	mov.b32 	%r110, 0;
	st.global.u32 	[%rd11], %r110;
	st.global.u32 	[%rd11+8], %r110;
	st.global.u32 	[%rd11+16], %r110;
	st.global.u32 	[%rd11+24], %r110;
	st.global.u32 	[%rd11+32], %r110;
	st.global.u32 	[%rd11+40], %r110;
	st.global.u32 	[%rd11+48], %r110;
	st.global.u32 	[%rd11+56], %r110;
	add.s32 	%r193, %r193, 16;
	add.s32 	%r192, %r192, 8;
	setp.ne.s32 	%p5, %r192, %r77;
	@%p5 bra 	$L__BB0_55;
$L__BB0_56:
	setp.eq.s32 	%p6, %r75, 0;
	@%p6 bra 	$L__BB0_64;
	setp.lt.u32 	%p7, %r76, 3;
	@%p7 bra 	$L__BB0_59;
	add.s32 	%r111, %r193, %r82;
	mul.wide.s32 	%rd12, %r111, 4;
	add.s64 	%rd13, %rd3, %rd12;
	mov.b32 	%r112, 0;
	st.global.u32 	[%rd13], %r112;
	st.global.u32 	[%rd13+8], %r112;
	st.global.u32 	[%rd13+16], %r112;
	st.global.u32 	[%rd13+24], %r112;
	add.s32 	%r193, %r193, 8;
$L__BB0_59:
	setp.eq.s32 	%p8, %r78, 0;
	@%p8 bra 	$L__BB0_64;
	setp.eq.s32 	%p9, %r79, 0;
	@%p9 bra 	$L__BB0_62;
	add.s32 	%r113, %r193, %r82;
	mul.wide.s32 	%rd14, %r113, 4;
	add.s64 	%rd15, %rd3, %rd14;
	mov.b32 	%r114, 0;
	st.global.u32 	[%rd15], %r114;
	st.global.u32 	[%rd15+8], %r114;
	add.s32 	%r193, %r193, 4;
$L__BB0_62:
	setp.ne.s32 	%p10, %r80, 0;
	@%p10 bra 	$L__BB0_64;
	add.s32 	%r115, %r193, %r82;
	mul.wide.s32 	%rd16, %r115, 4;
	add.s64 	%rd17, %rd3, %rd16;
	mov.b32 	%r116, 0;
	st.global.u32 	[%rd17], %r116;
$L__BB0_64:
	add.s32 	%r169, %r169, 2;
	setp.lt.s32 	%p11, %r169, %r101;
	@%p11 bra 	$L__BB0_52;
$L__BB0_65:
	ret;

}
	// .globl	_Z5cnn01iiiiiiiiiiiPfS_S_
.visible .entry _Z5cnn01iiiiiiiiiiiPfS_S_(
	.param .u32 _Z5cnn01iiiiiiiiiiiPfS_S__param_0,
	.param .u32 _Z5cnn01iiiiiiiiiiiPfS_S__param_1,
	.param .u32 _Z5cnn01iiiiiiiiiiiPfS_S__param_2,
	.param .u32 _Z5cnn01iiiiiiiiiiiPfS_S__param_3,
	.param .u32 _Z5cnn01iiiiiiiiiiiPfS_S__param_4,
	.param .u32 _Z5cnn01iiiiiiiiiiiPfS_S__param_5,
	.param .u32 _Z5cnn01iiiiiiiiiiiPfS_S__param_6,
	.param .u32 _Z5cnn01iiiiiiiiiiiPfS_S__param_7,
	.param .u32 _Z5cnn01iiiiiiiiiiiPfS_S__param_8,
	.param .u32 _Z5cnn01iiiiiiiiiiiPfS_S__param_9,
	.param .u32 _Z5cnn01iiiiiiiiiiiPfS_S__param_10,
	.param .u64 .ptr .align 1 _Z5cnn01iiiiiiiiiiiPfS_S__param_11,
	.param .u64 .ptr .align 1 _Z5cnn01iiiiiiiiiiiPfS_S__param_12,
	.param .u64 .ptr .align 1 _Z5cnn01iiiiiiiiiiiPfS_S__param_13
)
{
	.reg .pred 	%p<27>;
	.reg .b16 	%rs<14>;
	.reg .b32 	%r<151>;
	.reg .b32 	%f<132>;
	.reg .b64 	%rd<20>;
	// demoted variable
	.shared .align 4 .b8 _ZZ5cnn01iiiiiiiiiiiPfS_S_E10weight_buf[16];
	ld.param.u32 	%r59, [_Z5cnn01iiiiiiiiiiiPfS_S__param_4];
	ld.param.u32 	%r60, [_Z5cnn01iiiiiiiiiiiPfS_S__param_5];
	ld.param.u32 	%r61, [_Z5cnn01iiiiiiiiiiiPfS_S__param_6];
	ld.param.u32 	%r64, [_Z5cnn01iiiiiiiiiiiPfS_S__param_9];
	ld.param.u64 	%rd6, [_Z5cnn01iiiiiiiiiiiPfS_S__param_11];
	ld.param.u64 	%rd4, [_Z5cnn01iiiiiiiiiiiPfS_S__param_12];
	cvta.to.global.u64 	%rd1, %rd6;
	mov.u32 	%r1, %tid.x;
	mov.u32 	%r2, %tid.y;
	setp.ge.s32 	%p1, %r2, %r64;
	@%p1 bra 	$L__BB1_33;
	ld.param.u32 	%r127, [_Z5cnn01iiiiiiiiiiiPfS_S__param_1];
	mov.u32 	%r66, %ctaid.y;
	mov.u32 	%r67, %ctaid.x;
	add.s32 	%r68, %r60, 1;
	shr.u32 	%r69, %r68, 31;
	add.s32 	%r70, %r68, %r69;
	shr.s32 	%r71, %r70, 1;
	add.s32 	%r72, %r61, 1;
	shr.u32 	%r73, %r72, 31;
	add.s32 	%r74, %r72, %r73;
	shr.s32 	%r75, %r74, 1;
	mul.lo.s32 	%r3, %r127, %r66;
	mul.lo.s32 	%r4, %r127, %r67;
	max.s32 	%r5, %r75, 1;
	max.s32 	%r6, %r71, 1;
	cvta.to.global.u64 	%rd2, %rd4;
	mov.u32 	%r138, %r2;
$L__BB1_2:
	ld.param.u32 	%r136, [_Z5cnn01iiiiiiiiiiiPfS_S__param_10];
	setp.ge.s32 	%p2, %r1, %r136;
	@%p2 bra 	$L__BB1_32;
	mov.u32 	%r139, %r1;
$L__BB1_4:
	ld.param.u32 	%r133, [_Z5cnn01iiiiiiiiiiiPfS_S__param_8];
	ld.param.u32 	%r128, [_Z5cnn01iiiiiiiiiiiPfS_S__param_1];
	setp.lt.s32 	%p3, %r128, 1;
	mul.lo.s32 	%r9, %r139, %r133;
	mov.f32 	%f127, 0f00000000;
	@%p3 bra 	$L__BB1_31;
	mov.f32 	%f127, 0f00000000;
	mov.b32 	%r140, 0;
$L__BB1_6:
	setp.lt.s32 	%p4, %r60, 1;
	@%p4 bra 	$L__BB1_30;
	ld.param.u32 	%r132, [_Z5cnn01iiiiiiiiiiiPfS_S__param_7];
	ld.param.u32 	%r131, [_Z5cnn01iiiiiiiiiiiPfS_S__param_3];
	add.s32 	%r78, %r140, %r3;
	mul.lo.s32 	%r11, %r78, %r60;
	add.s32 	%r79, %r140, %r4;
	mul.lo.s32 	%r80, %r79, %r131;
	mad.lo.s32 	%r12, %r138, %r132, %r80;
	mov.b32 	%r141, 0;
$L__BB1_8:
	setp.lt.s32 	%p5, %r61, 1;
	@%p5 bra 	$L__BB1_29;
	shl.b32 	%r14, %r141, 1;
	add.s32 	%r15, %r14, %r2;
	add.s32 	%r82, %r11, %r15;
	mul.lo.s32 	%r16, %r82, %r61;
	add.s32 	%r83, %r14, 2;
	min.s32 	%r17, %r83, %r60;
	shl.b32 	%r84, %r141, 4;
	mov.u32 	%r85, _ZZ5cnn01iiiiiiiiiiiPfS_S_E10weight_buf;
	sub.s32 	%r86, %r85, %r84;
	add.s32 	%r18, %r86, 32;
	mov.b32 	%r142, 0;
	mov.b16 	%rs12, 0;
	mov.u16 	%rs13, %rs12;
$L__BB1_10:
	setp.ge.s32 	%p6, %r15, %r60;
	shl.b32 	%r20, %r142, 1;
	or.b32  	%r21, %r20, 1;
	add.s32 	%r22, %r20, %r1;
	setp.ge.s32 	%p7, %r22, %r61;
	or.pred  	%p8, %p6, %p7;
	@%p8 bra 	$L__BB1_12;
	add.s32 	%r88, %r22, %r16;
	mul.wide.s32 	%rd7, %r88, 4;
	add.s64 	%rd8, %rd2, %rd7;
	ld.global.f32 	%f25, [%rd8];
	shl.b32 	%r89, %r2, 3;
	mov.u32 	%r90, _ZZ5cnn01iiiiiiiiiiiPfS_S_E10weight_buf;
	add.s32 	%r91, %r90, %r89;
	shl.b32 	%r92, %r1, 2;
	add.s32 	%r93, %r91, %r92;
	st.shared.f32 	[%r93], %f25;
$L__BB1_12:
	setp.le.s32 	%p9, %r60, %r14;
	bar.sync 	0;
	setp.le.s32 	%p10, %r61, %r20;
	or.pred  	%p11, %p9, %p10;
	@%p11 bra 	$L__BB1_28;
	add.s32 	%r94, %r20, 2;
	min.s32 	%r95, %r61, %r94;
	max.s32 	%r96, %r95, %r21;
	shl.b16 	%rs7, %rs12, 1;
	cvt.u16.u32 	%rs8, %r96;
	sub.s16 	%rs9, %rs8, %rs7;
	cvt.u32.u16 	%r97, %rs9;
	and.b32  	%r98, %r97, 7;
	shl.b16 	%rs10, %rs13, 1;
	sub.s16 	%rs11, %rs8, %rs10;
	cvt.u32.u16 	%r99, %rs11;
	and.b32  	%r100, %r99, 15;
	sub.s32 	%r101, %r96, %r20;
	and.b32  	%r23, %r101, 15;
	and.b32  	%r24, %r99, 7;
	and.b32  	%r25, %r97, 3;
	and.b32  	%r102, %r101, -16;
	neg.s32 	%r26, %r102;
	add.s32 	%r27, %r101, -1;
	add.s32 	%r28, %r100, -1;
	add.s32 	%r29, %r98, -1;
	mov.u32 	%r143, %r14;
$L__BB1_14:
	setp.lt.u32 	%p12, %r27, 15;
	add.s32 	%r103, %r143, %r12;
	mul.lo.s32 	%r31, %r103, %r59;
	add.s32 	%r32, %r31, %r9;
	mov.u32 	%r148, %r20;
	@%p12 bra 	$L__BB1_17;
	add.s32 	%r104, %r9, %r20;
	add.s32 	%r145, %r104, %r31;
	shl.b32 	%r105, %r143, 3;
	add.s32 	%r144, %r18, %r105;
	mov.u32 	%r146, %r26;
	mov.u32 	%r148, %r20;
$L__BB1_16:
	.pragma "nounroll";
	mul.wide.s32 	%rd9, %r145, 4;
	add.s64 	%rd10, %rd1, %rd9;
	ld.global.f32 	%f27, [%rd10];
	ld.shared.f32 	%f28, [%r144+-32];
	fma.rn.f32 	%f29, %f27, %f28, %f127;
	ld.global.f32 	%f30, [%rd10+4];
	ld.shared.f32 	%f31, [%r144+-28];
	fma.rn.f32 	%f32, %f30, %f31, %f29;
	ld.global.f32 	%f33, [%rd10+8];
	ld.shared.f32 	%f34, [%r144+-24];
	fma.rn.f32 	%f35, %f33, %f34, %f32;
	ld.global.f32 	%f36, [%rd10+12];
	ld.shared.f32 	%f37, [%r144+-20];
	fma.rn.f32 	%f38, %f36, %f37, %f35;
	ld.global.f32 	%f39, [%rd10+16];
	ld.shared.f32 	%f40, [%r144+-16];
	fma.rn.f32 	%f41, %f39, %f40, %f38;
	ld.global.f32 	%f42, [%rd10+20];
	ld.shared.f32 	%f43, [%r144+-12];
	fma.rn.f32 	%f44, %f42, %f43, %f41;
	ld.global.f32 	%f45, [%rd10+24];
	ld.shared.f32 	%f46, [%r144+-8];
	fma.rn.f32 	%f47, %f45, %f46, %f44;
	ld.global.f32 	%f48, [%rd10+28];
	ld.shared.f32 	%f49, [%r144+-4];
	fma.rn.f32 	%f50, %f48, %f49, %f47;
	ld.global.f32 	%f51, [%rd10+32];
	ld.shared.f32 	%f52, [%r144];
	fma.rn.f32 	%f53, %f51, %f52, %f50;
	ld.global.f32 	%f54, [%rd10+36];
	ld.shared.f32 	%f55, [%r144+4];
	fma.rn.f32 	%f56, %f54, %f55, %f53;
	ld.global.f32 	%f57, [%rd10+40];
	ld.shared.f32 	%f58, [%r144+8];
	fma.rn.f32 	%f59, %f57, %f58, %f56;
	ld.global.f32 	%f60, [%rd10+44];
	ld.shared.f32 	%f61, [%r144+12];
	fma.rn.f32 	%f62, %f60, %f61, %f59;
	ld.global.f32 	%f63, [%rd10+48];
	ld.shared.f32 	%f64, [%r144+16];
	fma.rn.f32 	%f65, %f63, %f64, %f62;
	ld.global.f32 	%f66, [%rd10+52];
	ld.shared.f32 	%f67, [%r144+20];
	fma.rn.f32 	%f68, %f66, %f67, %f65;
	ld.global.f32 	%f69, [%rd10+56];
	ld.shared.f32 	%f70, [%r144+24];
	fma.rn.f32 	%f71, %f69, %f70, %f68;
	ld.global.f32 	%f72, [%rd10+60];
	ld.shared.f32 	%f73, [%r144+28];
	fma.rn.f32 	%f127, %f72, %f73, %f71;
	add.s32 	%r148, %r148, 16;
	add.s32 	%r146, %r146, 16;
	add.s32 	%r145, %r145, 16;
	add.s32 	%r144, %r144, 64;
	setp.ne.s32 	%p13, %r146, 0;
	@%p13 bra 	$L__BB1_16;
$L__BB1_17:
	setp.eq.s32 	%p14, %r23, 0;
	@%p14 bra 	$L__BB1_27;
	sub.s32 	%r106, %r143, %r14;
	shl.b32 	%r107, %r106, 3;
	mov.u32 	%r108, _ZZ5cnn01iiiiiiiiiiiPfS_S_E10weight_buf;
	add.s32 	%r44, %r108, %r107;
	setp.lt.u32 	%p15, %r28, 7;
	@%p15 bra 	$L__BB1_20;
	add.s32 	%r109, %r32, %r148;
	mul.wide.s32 	%rd11, %r109, 4;
	add.s64 	%rd12, %rd1, %rd11;
	ld.global.f32 	%f75, [%rd12];
	sub.s32 	%r110, %r148, %r20;
	shl.b32 	%r111, %r110, 2;
	add.s32 	%r112, %r44, %r111;
	ld.shared.f32 	%f76, [%r112];
	fma.rn.f32 	%f77, %f75, %f76, %f127;
	ld.global.f32 	%f78, [%rd12+4];
	ld.shared.f32 	%f79, [%r112+4];
	fma.rn.f32 	%f80, %f78, %f79, %f77;
	ld.global.f32 	%f81, [%rd12+8];
	ld.shared.f32 	%f82, [%r112+8];
	fma.rn.f32 	%f83, %f81, %f82, %f80;
	ld.global.f32 	%f84, [%rd12+12];
	ld.shared.f32 	%f85, [%r112+12];
	fma.rn.f32 	%f86, %f84, %f85, %f83;
	ld.global.f32 	%f87, [%rd12+16];
	ld.shared.f32 	%f88, [%r112+16];
	fma.rn.f32 	%f89, %f87, %f88, %f86;
	ld.global.f32 	%f90, [%rd12+20];
	ld.shared.f32 	%f91, [%r112+20];
	fma.rn.f32 	%f92, %f90, %f91, %f89;
	ld.global.f32 	%f93, [%rd12+24];
	ld.shared.f32 	%f94, [%r112+24];
	fma.rn.f32 	%f95, %f93, %f94, %f92;
	ld.global.f32 	%f96, [%rd12+28];
	ld.shared.f32 	%f97, [%r112+28];
	fma.rn.f32 	%f127, %f96, %f97, %f95;
	add.s32 	%r148, %r148, 8;
$L__BB1_20:
	setp.eq.s32 	%p16, %r24, 0;
	@%p16 bra 	$L__BB1_27;
	setp.lt.u32 	%p17, %r29, 3;
	@%p17 bra 	$L__BB1_23;
	add.s32 	%r113, %r32, %r148;
	mul.wide.s32 	%rd13, %r113, 4;
	add.s64 	%rd14, %rd1, %rd13;
	ld.global.f32 	%f99, [%rd14];
	sub.s32 	%r114, %r148, %r20;
	shl.b32 	%r115, %r114, 2;
	add.s32 	%r116, %r44, %r115;
	ld.shared.f32 	%f100, [%r116];
	fma.rn.f32 	%f101, %f99, %f100, %f127;
	ld.global.f32 	%f102, [%rd14+4];
	ld.shared.f32 	%f103, [%r116+4];
	fma.rn.f32 	%f104, %f102, %f103, %f101;
	ld.global.f32 	%f105, [%rd14+8];
	ld.shared.f32 	%f106, [%r116+8];
	fma.rn.f32 	%f107, %f105, %f106, %f104;
	ld.global.f32 	%f108, [%rd14+12];
	ld.shared.f32 	%f109, [%r116+12];
	fma.rn.f32 	%f127, %f108, %f109, %f107;
	add.s32 	%r148, %r148, 4;
$L__BB1_23:
	setp.eq.s32 	%p18, %r25, 0;
	@%p18 bra 	$L__BB1_27;
	setp.eq.s32 	%p19, %r25, 1;
	add.s32 	%r117, %r32, %r148;
	mul.wide.s32 	%rd15, %r117, 4;
	add.s64 	%rd3, %rd1, %rd15;
	ld.global.f32 	%f110, [%rd3];
	sub.s32 	%r118, %r148, %r20;
	shl.b32 	%r119, %r118, 2;
	add.s32 	%r49, %r44, %r119;
	ld.shared.f32 	%f111, [%r49];
	fma.rn.f32 	%f127, %f110, %f111, %f127;
	@%p19 bra 	$L__BB1_27;
	setp.eq.s32 	%p20, %r25, 2;
	ld.global.f32 	%f112, [%rd3+4];
	ld.shared.f32 	%f113, [%r49+4];
	fma.rn.f32 	%f127, %f112, %f113, %f127;
	@%p20 bra 	$L__BB1_27;
	ld.global.f32 	%f114, [%rd3+8];
	ld.shared.f32 	%f115, [%r49+8];
	fma.rn.f32 	%f127, %f114, %f115, %f127;
$L__BB1_27:
	add.s32 	%r143, %r143, 1;
	setp.lt.s32 	%p21, %r143, %r17;
	@%p21 bra 	$L__BB1_14;
$L__BB1_28:
	bar.sync 	0;
	shl.b32 	%r120, %r142, 1;
	sub.s32 	%r121, %r120, %r142;
	add.s32 	%r142, %r121, 1;
	setp.ne.s32 	%p22, %r142, %r5;
	add.s16 	%rs13, %rs13, 1;
	add.s16 	%rs12, %rs12, 1;
	@%p22 bra 	$L__BB1_10;
$L__BB1_29:
	add.s32 	%r141, %r141, 1;
	setp.ne.s32 	%p23, %r141, %r6;
	@%p23 bra 	$L__BB1_8;
$L__BB1_30:
	ld.param.u32 	%r129, [_Z5cnn01iiiiiiiiiiiPfS_S__param_1];
	add.s32 	%r140, %r140, 1;
	setp.ne.s32 	%p24, %r140, %r129;
	@%p24 bra 	$L__BB1_6;
$L__BB1_31:
	ld.param.u64 	%rd19, [_Z5cnn01iiiiiiiiiiiPfS_S__param_13];
	ld.param.u32 	%r137, [_Z5cnn01iiiiiiiiiiiPfS_S__param_10];
	ld.param.u32 	%r134, [_Z5cnn01iiiiiiiiiiiPfS_S__param_9];
	ld.param.u32 	%r130, [_Z5cnn01iiiiiiiiiiiPfS_S__param_2];
	mov.u32 	%r122, %ctaid.x;
	mov.u32 	%r123, %ctaid.y;
	mad.lo.s32 	%r124, %r130, %r122, %r123;
	mad.lo.s32 	%r125, %r124, %r134, %r138;
	mad.lo.s32 	%r126, %r125, %r137, %r139;
	cvta.to.global.u64 	%rd16, %rd19;
	mul.wide.s32 	%rd17, %r126, 4;
	add.s64 	%rd18, %rd16, %rd17;
	st.global.f32 	[%rd18], %f127;
	add.s32 	%r139, %r139, 2;
	setp.lt.s32 	%p25, %r139, %r137;
	@%p25 bra 	$L__BB1_4;
$L__BB1_32:
	ld.param.u32 	%r135, [_Z5cnn01iiiiiiiiiiiPfS_S__param_9];
	add.s32 	%r138, %r138, 2;
	setp.lt.s32 	%p26, %r138, %r135;
	@%p26 bra 	$L__BB1_2;
$L__BB1_33:
	ret;

}
	// .globl	_Z6cnn001iiiiiiiiiiiPfS_S_
.visible .entry _Z6cnn001iiiiiiiiiiiPfS_S_(
	.param .u32 _Z6cnn001iiiiiiiiiiiPfS_S__param_0,
	.param .u32 _Z6cnn001iiiiiiiiiiiPfS_S__param_1,
	.param .u32 _Z6cnn001iiiiiiiiiiiPfS_S__param_2,
	.param .u32 _Z6cnn001iiiiiiiiiiiPfS_S__param_3,
	.param .u32 _Z6cnn001iiiiiiiiiiiPfS_S__param_4,
	.param .u32 _Z6cnn001iiiiiiiiiiiPfS_S__param_5,
	.param .u32 _Z6cnn001iiiiiiiiiiiPfS_S__param_6,
	.param .u32 _Z6cnn001iiiiiiiiiiiPfS_S__param_7,
	.param .u32 _Z6cnn001iiiiiiiiiiiPfS_S__param_8,
	.param .u32 _Z6cnn001iiiiiiiiiiiPfS_S__param_9,
	.param .u32 _Z6cnn001iiiiiiiiiiiPfS_S__param_10,
	.param .u64 .ptr .align 1 _Z6cnn001iiiiiiiiiiiPfS_S__param_11,
	.param .u64 .ptr .align 1 _Z6cnn001iiiiiiiiiiiPfS_S__param_12,
	.param .u64 .ptr .align 1 _Z6cnn001iiiiiiiiiiiPfS_S__param_13
)
{
	.reg .pred 	%p<33>;
	.reg .b32 	%r<114>;
	.reg .b32 	%f<136>;
	.reg .b64 	%rd<37>;

	ld.param.u32 	%r63, [_Z6cnn001iiiiiiiiiiiPfS_S__param_1];
	ld.param.u32 	%r64, [_Z6cnn001iiiiiiiiiiiPfS_S__param_2];
	ld.param.u32 	%r65, [_Z6cnn001iiiiiiiiiiiPfS_S__param_3];
	ld.param.u32 	%r66, [_Z6cnn001iiiiiiiiiiiPfS_S__param_4];
	ld.param.u32 	%r67, [_Z6cnn001iiiiiiiiiiiPfS_S__param_5];
	ld.param.u32 	%r68, [_Z6cnn001iiiiiiiiiiiPfS_S__param_6];
	ld.param.u32 	%r71, [_Z6cnn001iiiiiiiiiiiPfS_S__param_9];
	ld.param.u32 	%r72, [_Z6cnn001iiiiiiiiiiiPfS_S__param_10];
	ld.param.u64 	%rd11, [_Z6cnn001iiiiiiiiiiiPfS_S__param_11];
	ld.param.u64 	%rd12, [_Z6cnn001iiiiiiiiiiiPfS_S__param_12];
	ld.param.u64 	%rd10, [_Z6cnn001iiiiiiiiiiiPfS_S__param_13];
	cvta.to.global.u64 	%rd1, %rd12;
	cvta.to.global.u64 	%rd2, %rd11;
	cvta.to.global.u64 	%rd3, %rd10;
	mov.u32 	%r1, %tid.x;
	mov.u32 	%r98, %tid.y;
	setp.ge.s32 	%p1, %r98, %r71;
	@%p1 bra 	$L__BB2_43;
	mov.u32 	%r3, %ctaid.y;
	mov.u32 	%r4, %ctaid.x;
	setp.lt.s32 	%p2, %r67, 1;
	mad.lo.s32 	%r73, %r64, %r4, %r3;
	mul.lo.s32 	%r5, %r73, %r71;
	@%p2 bra 	$L__BB2_34;
	setp.lt.s32 	%p10, %r68, 1;
	@%p10 bra 	$L__BB2_26;
	and.b32  	%r6, %r68, 15;
	add.s32 	%r7, %r6, -1;
	and.b32  	%r8, %r68, 7;
	add.s32 	%r9, %r8, -1;
	and.b32  	%r10, %r68, 2147483632;
	and.b32  	%r11, %r68, 3;
	neg.s32 	%r12, %r10;
	add.s64 	%rd4, %rd2, 32;
	add.s64 	%rd5, %rd1, 32;
	mul.lo.s32 	%r13, %r63, %r3;
	mul.lo.s32 	%r14, %r63, %r4;
$L__BB2_4:
	setp.ge.s32 	%p18, %r1, %r72;
	@%p18 bra 	$L__BB2_25;
	ld.param.u32 	%r96, [_Z6cnn001iiiiiiiiiiiPfS_S__param_7];
	mul.lo.s32 	%r16, %r98, %r96;
	mov.u32 	%r99, %r1;
$L__BB2_6:
	mov.u32 	%r100, %tid.z;
	setp.ge.s32 	%p19, %r100, %r63;
	mov.f32 	%f135, 0f00000000;
	@%p19 bra 	$L__BB2_24;
	ld.param.u32 	%r97, [_Z6cnn001iiiiiiiiiiiPfS_S__param_8];
	mul.lo.s32 	%r20, %r99, %r97;
	mov.f32 	%f135, 0f00000000;
$L__BB2_8:
	add.s32 	%r83, %r100, %r14;
	mad.lo.s32 	%r23, %r83, %r65, %r16;
	add.s32 	%r84, %r100, %r13;
	mul.lo.s32 	%r24, %r84, %r67;
	mov.b32 	%r101, 0;
$L__BB2_9:
	setp.lt.u32 	%p20, %r68, 16;
	add.s32 	%r86, %r101, %r23;
	mad.lo.s32 	%r26, %r86, %r66, %r20;
	add.s32 	%r87, %r24, %r101;
	mul.lo.s32 	%r27, %r87, %r68;
	mov.b32 	%r106, 0;
	@%p20 bra 	$L__BB2_12;
	mov.u32 	%r102, %r27;
	mov.u32 	%r103, %r26;
	mov.u32 	%r104, %r12;
$L__BB2_11:
	.pragma "nounroll";
	mul.wide.s32 	%rd19, %r103, 4;
	add.s64 	%rd20, %rd4, %rd19;
	mul.wide.s32 	%rd21, %r102, 4;
	add.s64 	%rd22, %rd5, %rd21;
	ld.global.f32 	%f35, [%rd20+-32];
	ld.global.f32 	%f36, [%rd22+-32];
	fma.rn.f32 	%f37, %f35, %f36, %f135;
	ld.global.f32 	%f38, [%rd20+-28];
	ld.global.f32 	%f39, [%rd22+-28];
	fma.rn.f32 	%f40, %f38, %f39, %f37;
	ld.global.f32 	%f41, [%rd20+-24];
	ld.global.f32 	%f42, [%rd22+-24];
	fma.rn.f32 	%f43, %f41, %f42, %f40;
	ld.global.f32 	%f44, [%rd20+-20];
	ld.global.f32 	%f45, [%rd22+-20];
	fma.rn.f32 	%f46, %f44, %f45, %f43;
	ld.global.f32 	%f47, [%rd20+-16];
	ld.global.f32 	%f48, [%rd22+-16];
	fma.rn.f32 	%f49, %f47, %f48, %f46;
	ld.global.f32 	%f50, [%rd20+-12];
	ld.global.f32 	%f51, [%rd22+-12];
	fma.rn.f32 	%f52, %f50, %f51, %f49;
	ld.global.f32 	%f53, [%rd20+-8];
	ld.global.f32 	%f54, [%rd22+-8];
	fma.rn.f32 	%f55, %f53, %f54, %f52;
	ld.global.f32 	%f56, [%rd20+-4];
	ld.global.f32 	%f57, [%rd22+-4];
	fma.rn.f32 	%f58, %f56, %f57, %f55;
	ld.global.f32 	%f59, [%rd20];
	ld.global.f32 	%f60, [%rd22];
	fma.rn.f32 	%f61, %f59, %f60, %f58;
	ld.global.f32 	%f62, [%rd20+4];
	ld.global.f32 	%f63, [%rd22+4];
	fma.rn.f32 	%f64, %f62, %f63, %f61;
	ld.global.f32 	%f65, [%rd20+8];
	ld.global.f32 	%f66, [%rd22+8];
	fma.rn.f32 	%f67, %f65, %f66, %f64;
	ld.global.f32 	%f68, [%rd20+12];
	ld.global.f32 	%f69, [%rd22+12];
	fma.rn.f32 	%f70, %f68, %f69, %f67;
	ld.global.f32 	%f71, [%rd20+16];
	ld.global.f32 	%f72, [%rd22+16];
	fma.rn.f32 	%f73, %f71, %f72, %f70;
	ld.global.f32 	%f74, [%rd20+20];
	ld.global.f32 	%f75, [%rd22+20];
	fma.rn.f32 	%f76, %f74, %f75, %f73;
	ld.global.f32 	%f77, [%rd20+24];
	ld.global.f32 	%f78, [%rd22+24];
	fma.rn.f32 	%f79, %f77, %f78, %f76;
	ld.global.f32 	%f80, [%rd20+28];
	ld.global.f32 	%f81, [%rd22+28];
	fma.rn.f32 	%f135, %f80, %f81, %f79;
	add.s32 	%r104, %r104, 16;
	add.s32 	%r103, %r103, 16;
	add.s32 	%r102, %r102, 16;
	setp.ne.s32 	%p21, %r104, 0;
	mov.u32 	%r106, %r10;
	@%p21 bra 	$L__BB2_11;
$L__BB2_12:
	setp.eq.s32 	%p22, %r6, 0;
	@%p22 bra 	$L__BB2_22;
	setp.lt.u32 	%p23, %r7, 7;
	@%p23 bra 	$L__BB2_15;
	add.s32 	%r88, %r26, %r106;
	mul.wide.s32 	%rd23, %r88, 4;
	add.s64 	%rd24, %rd2, %rd23;
	ld.global.f32 	%f83, [%rd24];
	add.s32 	%r89, %r106, %r27;
	mul.wide.s32 	%rd25, %r89, 4;
	add.s64 	%rd26, %rd1, %rd25;
	ld.global.f32 	%f84, [%rd26];
	fma.rn.f32 	%f85, %f83, %f84, %f135;
	ld.global.f32 	%f86, [%rd24+4];
	ld.global.f32 	%f87, [%rd26+4];
	fma.rn.f32 	%f88, %f86, %f87, %f85;
	ld.global.f32 	%f89, [%rd24+8];
	ld.global.f32 	%f90, [%rd26+8];
	fma.rn.f32 	%f91, %f89, %f90, %f88;
	ld.global.f32 	%f92, [%rd24+12];
	ld.global.f32 	%f93, [%rd26+12];
	fma.rn.f32 	%f94, %f92, %f93, %f91;
	ld.global.f32 	%f95, [%rd24+16];
	ld.global.f32 	%f96, [%rd26+16];
	fma.rn.f32 	%f97, %f95, %f96, %f94;
	ld.global.f32 	%f98, [%rd24+20];
	ld.global.f32 	%f99, [%rd26+20];
	fma.rn.f32 	%f100, %f98, %f99, %f97;
	ld.global.f32 	%f101, [%rd24+24];
	ld.global.f32 	%f102, [%rd26+24];
	fma.rn.f32 	%f103, %f101, %f102, %f100;
	ld.global.f32 	%f104, [%rd24+28];
	ld.global.f32 	%f105, [%rd26+28];
	fma.rn.f32 	%f135, %f104, %f105, %f103;
	add.s32 	%r106, %r106, 8;
$L__BB2_15:
	setp.eq.s32 	%p24, %r8, 0;
	@%p24 bra 	$L__BB2_22;
	setp.lt.u32 	%p25, %r9, 3;
	@%p25 bra 	$L__BB2_18;
	add.s32 	%r90, %r26, %r106;
	mul.wide.s32 	%rd27, %r90, 4;
	add.s64 	%rd28, %rd2, %rd27;
	ld.global.f32 	%f107, [%rd28];
	add.s32 	%r91, %r106, %r27;
	mul.wide.s32 	%rd29, %r91, 4;
	add.s64 	%rd30, %rd1, %rd29;
	ld.global.f32 	%f108, [%rd30];
	fma.rn.f32 	%f109, %f107, %f108, %f135;
	ld.global.f32 	%f110, [%rd28+4];
	ld.global.f32 	%f111, [%rd30+4];
	fma.rn.f32 	%f112, %f110, %f111, %f109;
	ld.global.f32 	%f113, [%rd28+8];
	ld.global.f32 	%f114, [%rd30+8];
	fma.rn.f32 	%f115, %f113, %f114, %f112;
	ld.global.f32 	%f116, [%rd28+12];
	ld.global.f32 	%f117, [%rd30+12];
	fma.rn.f32 	%f135, %f116, %f117, %f115;
	add.s32 	%r106, %r106, 4;
$L__BB2_18:
	setp.eq.s32 	%p26, %r11, 0;
	@%p26 bra 	$L__BB2_22;
	setp.eq.s32 	%p27, %r11, 1;
	add.s32 	%r92, %r26, %r106;
	mul.wide.s32 	%rd31, %r92, 4;
	add.s64 	%rd6, %rd2, %rd31;
	ld.global.f32 	%f118, [%rd6];
	add.s32 	%r93, %r106, %r27;
	mul.wide.s32 	%rd32, %r93, 4;
	add.s64 	%rd7, %rd1, %rd32;
	ld.global.f32 	%f119, [%rd7];
	fma.rn.f32 	%f135, %f118, %f119, %f135;
	@%p27 bra 	$L__BB2_22;
	setp.eq.s32 	%p28, %r11, 2;
	ld.global.f32 	%f120, [%rd6+4];
	ld.global.f32 	%f121, [%rd7+4];
	fma.rn.f32 	%f135, %f120, %f121, %f135;
	@%p28 bra 	$L__BB2_22;
	ld.global.f32 	%f122, [%rd6+8];
	ld.global.f32 	%f123, [%rd7+8];
	fma.rn.f32 	%f135, %f122, %f123, %f135;
$L__BB2_22:
	add.s32 	%r101, %r101, 1;
	setp.ne.s32 	%p29, %r101, %r67;
	@%p29 bra 	$L__BB2_9;
	add.s32 	%r100, %r100, 2;
	setp.lt.s32 	%p30, %r100, %r63;
	@%p30 bra 	$L__BB2_8;
$L__BB2_24:
	ld.param.u64 	%rd36, [_Z6cnn001iiiiiiiiiiiPfS_S__param_13];
	add.s32 	%r94, %r5, %r98;
	mad.lo.s32 	%r95, %r94, %r72, %r99;
	cvta.to.global.u64 	%rd33, %rd36;
	mul.wide.s32 	%rd34, %r95, 4;
	add.s64 	%rd35, %rd33, %rd34;
	atom.global.add.f32 	%f124, [%rd35], %f135;
	add.s32 	%r99, %r99, 2;
	setp.lt.s32 	%p31, %r99, %r72;
	@%p31 bra 	$L__BB2_6;
$L__BB2_25:
	add.s32 	%r98, %r98, 2;
	setp.lt.s32 	%p32, %r98, %r71;
	@%p32 bra 	$L__BB2_4;
	bra.uni 	$L__BB2_43;
$L__BB2_26:
	not.b32 	%r78, %r1;
	add.s32 	%r41, %r72, %r78;
	and.b32  	%r42, %r41, 6;
	add.s32 	%r43, %r1, 2;
	add.s32 	%r44, %r1, 4;
	add.s32 	%r45, %r1, 6;
$L__BB2_27:
	setp.ge.s32 	%p11, %r1, %r72;
	@%p11 bra 	$L__BB2_33;
	setp.eq.s32 	%p12, %r42, 6;
	add.s32 	%r79, %r5, %r98;
	mul.lo.s32 	%r47, %r79, %r72;
	mov.u32 	%r110, %r1;
	@%p12 bra 	$L__BB2_32;
	setp.eq.s32 	%p13, %r42, 0;
	add.s32 	%r80, %r1, %r47;
	mul.wide.s32 	%rd16, %r80, 4;
	add.s64 	%rd8, %rd3, %rd16;
	atom.global.add.f32 	%f25, [%rd8], 0f00000000;
	mov.u32 	%r110, %r43;
	@%p13 bra 	$L__BB2_32;
	setp.eq.s32 	%p14, %r42, 2;
	atom.global.add.f32 	%f26, [%rd8+8], 0f00000000;
	mov.u32 	%r110, %r44;
	@%p14 bra 	$L__BB2_32;
	atom.global.add.f32 	%f27, [%rd8+16], 0f00000000;
	mov.u32 	%r110, %r45;
$L__BB2_32:
	setp.lt.u32 	%p15, %r41, 6;
	@%p15 bra 	$L__BB2_33;
	bra.uni 	$L__BB2_44;
$L__BB2_33:
	add.s32 	%r98, %r98, 2;
	setp.lt.s32 	%p17, %r98, %r71;
	@%p17 bra 	$L__BB2_27;
	bra.uni 	$L__BB2_43;
$L__BB2_34:
	not.b32 	%r74, %r1;
	add.s32 	%r52, %r72, %r74;
	and.b32  	%r53, %r52, 6;
	add.s32 	%r54, %r1, 2;
	add.s32 	%r55, %r1, 4;
	add.s32 	%r56, %r1, 6;
$L__BB2_35:
	setp.ge.s32 	%p3, %r1, %r72;
	@%p3 bra 	$L__BB2_42;
	setp.eq.s32 	%p4, %r53, 6;
	add.s32 	%r75, %r5, %r98;
	mul.lo.s32 	%r58, %r75, %r72;
	mov.u32 	%r112, %r1;
	@%p4 bra 	$L__BB2_40;
	setp.eq.s32 	%p5, %r53, 0;
	add.s32 	%r76, %r1, %r58;
	mul.wide.s32 	%rd13, %r76, 4;
	add.s64 	%rd9, %rd3, %rd13;
	atom.global.add.f32 	%f18, [%rd9], 0f00000000;
	mov.u32 	%r112, %r54;
	@%p5 bra 	$L__BB2_40;
	setp.eq.s32 	%p6, %r53, 2;
	atom.global.add.f32 	%f19, [%rd9+8], 0f00000000;
	mov.u32 	%r112, %r55;
	@%p6 bra 	$L__BB2_40;
	atom.global.add.f32 	%f20, [%rd9+16], 0f00000000;
	mov.u32 	%r112, %r56;
$L__BB2_40:
	setp.lt.u32 	%p7, %r52, 6;
	@%p7 bra 	$L__BB2_42;
$L__BB2_41:
	add.s32 	%r77, %r112, %r58;
	mul.wide.s32 	%rd14, %r77, 4;
	add.s64 	%rd15, %rd3, %rd14;
	atom.global.add.f32 	%f21, [%rd15], 0f00000000;
	atom.global.add.f32 	%f22, [%rd15+8], 0f00000000;
	atom.global.add.f32 	%f23, [%rd15+16], 0f00000000;
	atom.global.add.f32 	%f24, [%rd15+24], 0f00000000;
	add.s32 	%r112, %r112, 8;
	setp.lt.s32 	%p8, %r112, %r72;
	@%p8 bra 	$L__BB2_41;
$L__BB2_42:
	add.s32 	%r98, %r98, 2;
	setp.lt.s32 	%p9, %r98, %r71;
	@%p9 bra 	$L__BB2_35;
$L__BB2_43:
	ret;
$L__BB2_44:
	add.s32 	%r81, %r110, %r47;
	mul.wide.s32 	%rd17, %r81, 4;
	add.s64 	%rd18, %rd3, %rd17;
	atom.global.add.f32 	%f28, [%rd18], 0f00000000;
	atom.global.add.f32 	%f29, [%rd18+8], 0f00000000;
	atom.global.add.f32 	%f30, [%rd18+16], 0f00000000;
	atom.global.add.f32 	%f31, [%rd18+24], 0f00000000;
	add.s32 	%r110, %r110, 8;
	setp.lt.s32 	%p16, %r110, %r72;
	@%p16 bra 	$L__BB2_44;
	bra.uni 	$L__BB2_33;

}
	// .globl	_Z6cnn002iiiiiiiiiiiPfS_S_
.visible .entry _Z6cnn002iiiiiiiiiiiPfS_S_(
	.param .u32 _Z6cnn002iiiiiiiiiiiPfS_S__param_0,
	.param .u32 _Z6cnn002iiiiiiiiiiiPfS_S__param_1,
	.param .u32 _Z6cnn002iiiiiiiiiiiPfS_S__param_2,
	.param .u32 _Z6cnn002iiiiiiiiiiiPfS_S__param_3,
	.param .u32 _Z6cnn002iiiiiiiiiiiPfS_S__param_4,
	.param .u32 _Z6cnn002iiiiiiiiiiiPfS_S__param_5,
	.param .u32 _Z6cnn002iiiiiiiiiiiPfS_S__param_6,
	.param .u32 _Z6cnn002iiiiiiiiiiiPfS_S__param_7,
	.param .u32 _Z6cnn002iiiiiiiiiiiPfS_S__param_8,
	.param .u32 _Z6cnn002iiiiiiiiiiiPfS_S__param_9,
	.param .u32 _Z6cnn002iiiiiiiiiiiPfS_S__param_10,
	.param .u64 .ptr .align 1 _Z6cnn002iiiiiiiiiiiPfS_S__param_11,
	.param .u64 .ptr .align 1 _Z6cnn002iiiiiiiiiiiPfS_S__param_12,
	.param .u64 .ptr .align 1 _Z6cnn002iiiiiiiiiiiPfS_S__param_13
)
{
	.reg .pred 	%p<33>;
	.reg .b16 	%rs<14>;
	.reg .b32 	%r<165>;
	.reg .b32 	%f<135>;
	.reg .b64 	%rd<20>;
	// demoted variable
	.shared .align 4 .b8 _ZZ6cnn002iiiiiiiiiiiPfS_S_E4wbuf[32];
	ld.param.u32 	%r68, [_Z6cnn002iiiiiiiiiiiPfS_S__param_1];
	ld.param.u32 	%r70, [_Z6cnn002iiiiiiiiiiiPfS_S__param_3];
	ld.param.u32 	%r71, [_Z6cnn002iiiiiiiiiiiPfS_S__param_4];
	ld.param.u32 	%r72, [_Z6cnn002iiiiiiiiiiiPfS_S__param_5];
	ld.param.u32 	%r73, [_Z6cnn002iiiiiiiiiiiPfS_S__param_6];
	ld.param.u32 	%r76, [_Z6cnn002iiiiiiiiiiiPfS_S__param_9];
	ld.param.u32 	%r77, [_Z6cnn002iiiiiiiiiiiPfS_S__param_10];
	ld.param.u64 	%rd6, [_Z6cnn002iiiiiiiiiiiPfS_S__param_11];
	ld.param.u64 	%rd4, [_Z6cnn002iiiiiiiiiiiPfS_S__param_12];
	cvta.to.global.u64 	%rd1, %rd6;
	mov.u32 	%r1, %tid.x;
	mov.u32 	%r2, %tid.y;
	mov.u32 	%r3, %tid.z;
	setp.ge.s32 	%p2, %r2, %r76;
	@%p2 bra 	$L__BB3_35;
	mov.u32 	%r78, %ctaid.y;
	mov.u32 	%r79, %ctaid.x;
	add.s32 	%r80, %r68, 1;
	shr.u32 	%r81, %r80, 31;
	add.s32 	%r82, %r80, %r81;
	shr.s32 	%r83, %r82, 1;
	add.s32 	%r84, %r72, 1;
	shr.u32 	%r85, %r84, 31;
	add.s32 	%r86, %r84, %r85;
	shr.s32 	%r87, %r86, 1;
	add.s32 	%r88, %r73, 1;
	shr.u32 	%r89, %r88, 31;
	add.s32 	%r90, %r88, %r89;
	shr.s32 	%r91, %r90, 1;
	mul.lo.s32 	%r4, %r68, %r78;
	shl.b32 	%r92, %r3, 4;
	mov.u32 	%r93, _ZZ6cnn002iiiiiiiiiiiPfS_S_E4wbuf;
	add.s32 	%r94, %r93, %r92;
	shl.b32 	%r95, %r2, 3;
	add.s32 	%r96, %r94, %r95;
	shl.b32 	%r97, %r1, 2;
	add.s32 	%r5, %r96, %r97;
	mul.lo.s32 	%r6, %r68, %r79;
	max.s32 	%r7, %r91, 1;
	max.s32 	%r8, %r87, 1;
	max.s32 	%r9, %r83, 1;
	cvta.to.global.u64 	%rd2, %rd4;
	mov.u32 	%r151, %r2;
$L__BB3_2:
	setp.ge.s32 	%p3, %r1, %r77;
	@%p3 bra 	$L__BB3_34;
	ld.param.u32 	%r149, [_Z6cnn002iiiiiiiiiiiPfS_S__param_7];
	mul.lo.s32 	%r11, %r151, %r149;
	mov.u32 	%r152, %r1;
$L__BB3_4:
	ld.param.u32 	%r150, [_Z6cnn002iiiiiiiiiiiPfS_S__param_8];
	setp.lt.s32 	%p4, %r68, 1;
	mul.lo.s32 	%r13, %r152, %r150;
	mov.f32 	%f130, 0f00000000;
	@%p4 bra 	$L__BB3_33;
	mov.f32 	%f130, 0f00000000;
	mov.b32 	%r153, 0;
$L__BB3_6:
	setp.lt.s32 	%p5, %r72, 1;
	@%p5 bra 	$L__BB3_32;
	shl.b32 	%r15, %r153, 1;
	add.s32 	%r100, %r15, 2;
	min.s32 	%r16, %r100, %r68;
	add.s32 	%r17, %r15, %r3;
	add.s32 	%r101, %r17, %r4;
	mul.lo.s32 	%r18, %r101, %r72;
	shl.b32 	%r102, %r153, 5;
	mov.u32 	%r103, _ZZ6cnn002iiiiiiiiiiiPfS_S_E4wbuf;
	sub.s32 	%r104, %r103, %r102;
	add.s32 	%r19, %r104, 32;
	mov.b32 	%r154, 0;
$L__BB3_8:
	setp.lt.s32 	%p6, %r73, 1;
	@%p6 bra 	$L__BB3_31;
	setp.lt.s32 	%p7, %r17, %r68;
	shl.b32 	%r21, %r154, 1;
	add.s32 	%r106, %r21, 2;
	min.s32 	%r22, %r106, %r72;
	add.s32 	%r107, %r21, %r2;
	setp.lt.s32 	%p8, %r107, %r72;
	and.pred  	%p1, %p7, %p8;
	add.s32 	%r109, %r18, %r107;
	mul.lo.s32 	%r23, %r109, %r73;
	shl.b32 	%r110, %r154, 4;
	sub.s32 	%r24, %r19, %r110;
	mov.b32 	%r155, 0;
	mov.b16 	%rs12, 0;
	not.pred 	%p10, %p1;
	mov.u16 	%rs13, %rs12;
$L__BB3_10:
	shl.b32 	%r26, %r155, 1;
	or.b32  	%r27, %r26, 1;
	add.s32 	%r28, %r26, %r1;
	setp.ge.s32 	%p9, %r28, %r73;
	or.pred  	%p11, %p10, %p9;
	@%p11 bra 	$L__BB3_12;
	add.s32 	%r112, %r28, %r23;
	mul.wide.s32 	%rd7, %r112, 4;
	add.s64 	%rd8, %rd2, %rd7;
	ld.global.f32 	%f26, [%rd8];
	st.shared.f32 	[%r5], %f26;
$L__BB3_12:
	setp.le.s32 	%p12, %r72, %r21;
	setp.ge.s32 	%p13, %r17, %r16;
	bar.sync 	0;
	setp.le.s32 	%p14, %r73, %r26;
	or.pred  	%p15, %p12, %p14;
	or.pred  	%p16, %p15, %p13;
	@%p16 bra 	$L__BB3_30;
	add.s32 	%r114, %r26, 2;
	min.s32 	%r115, %r73, %r114;
	max.s32 	%r116, %r115, %r27;
	shl.b16 	%rs7, %rs12, 1;
	cvt.u16.u32 	%rs8, %r116;
	sub.s16 	%rs9, %rs8, %rs7;
	cvt.u32.u16 	%r117, %rs9;
	and.b32  	%r118, %r117, 7;
	shl.b16 	%rs10, %rs13, 1;
	sub.s16 	%rs11, %rs8, %rs10;
	cvt.u32.u16 	%r119, %rs11;
	and.b32  	%r120, %r119, 15;
	sub.s32 	%r121, %r116, %r26;
	and.b32  	%r29, %r121, 15;
	and.b32  	%r30, %r119, 7;
	and.b32  	%r31, %r117, 3;
	and.b32  	%r122, %r121, -16;
	neg.s32 	%r32, %r122;
	add.s32 	%r33, %r13, %r26;
	add.s32 	%r34, %r121, -1;
	add.s32 	%r35, %r120, -1;
	add.s32 	%r36, %r118, -1;
	mov.u32 	%r156, %r17;
$L__BB3_14:
	add.s32 	%r123, %r156, %r6;
	mad.lo.s32 	%r38, %r123, %r70, %r11;
	sub.s32 	%r124, %r156, %r15;
	shl.b32 	%r125, %r124, 4;
	mov.u32 	%r126, _ZZ6cnn002iiiiiiiiiiiPfS_S_E4wbuf;
	add.s32 	%r39, %r126, %r125;
	shl.b32 	%r127, %r156, 4;
	add.s32 	%r40, %r24, %r127;
	mov.u32 	%r157, %r21;
$L__BB3_15:
	setp.lt.u32 	%p17, %r34, 15;
	add.s32 	%r128, %r157, %r38;
	mul.lo.s32 	%r42, %r128, %r71;
	add.s32 	%r43, %r42, %r13;
	mov.u32 	%r162, %r26;
	@%p17 bra 	$L__BB3_18;
	add.s32 	%r159, %r33, %r42;
	shl.b32 	%r129, %r157, 3;
	add.s32 	%r158, %r40, %r129;
	mov.u32 	%r160, %r32;
	mov.u32 	%r162, %r26;
$L__BB3_17:
	.pragma "nounroll";
	mul.wide.s32 	%rd9, %r159, 4;
	add.s64 	%rd10, %rd1, %rd9;
	ld.global.f32 	%f28, [%rd10];
	ld.shared.f32 	%f29, [%r158+-32];
	fma.rn.f32 	%f30, %f28, %f29, %f130;
	ld.global.f32 	%f31, [%rd10+4];
	ld.shared.f32 	%f32, [%r158+-28];
	fma.rn.f32 	%f33, %f31, %f32, %f30;
	ld.global.f32 	%f34, [%rd10+8];
	ld.shared.f32 	%f35, [%r158+-24];
	fma.rn.f32 	%f36, %f34, %f35, %f33;
	ld.global.f32 	%f37, [%rd10+12];
	ld.shared.f32 	%f38, [%r158+-20];
	fma.rn.f32 	%f39, %f37, %f38, %f36;
	ld.global.f32 	%f40, [%rd10+16];
	ld.shared.f32 	%f41, [%r158+-16];
	fma.rn.f32 	%f42, %f40, %f41, %f39;
	ld.global.f32 	%f43, [%rd10+20];
	ld.shared.f32 	%f44, [%r158+-12];
	fma.rn.f32 	%f45, %f43, %f44, %f42;
	ld.global.f32 	%f46, [%rd10+24];
	ld.shared.f32 	%f47, [%r158+-8];
	fma.rn.f32 	%f48, %f46, %f47, %f45;
	ld.global.f32 	%f49, [%rd10+28];
	ld.shared.f32 	%f50, [%r158+-4];
	fma.rn.f32 	%f51, %f49, %f50, %f48;
	ld.global.f32 	%f52, [%rd10+32];
	ld.shared.f32 	%f53, [%r158];
	fma.rn.f32 	%f54, %f52, %f53, %f51;
	ld.global.f32 	%f55, [%rd10+36];
	ld.shared.f32 	%f56, [%r158+4];
	fma.rn.f32 	%f57, %f55, %f56, %f54;
	ld.global.f32 	%f58, [%rd10+40];
	ld.shared.f32 	%f59, [%r158+8];
	fma.rn.f32 	%f60, %f58, %f59, %f57;
	ld.global.f32 	%f61, [%rd10+44];
	ld.shared.f32 	%f62, [%r158+12];
	fma.rn.f32 	%f63, %f61, %f62, %f60;
	ld.global.f32 	%f64, [%rd10+48];
	ld.shared.f32 	%f65, [%r158+16];
	fma.rn.f32 	%f66, %f64, %f65, %f63;
	ld.global.f32 	%f67, [%rd10+52];
	ld.shared.f32 	%f68, [%r158+20];
	fma.rn.f32 	%f69, %f67, %f68, %f66;
	ld.global.f32 	%f70, [%rd10+56];
	ld.shared.f32 	%f71, [%r158+24];
	fma.rn.f32 	%f72, %f70, %f71, %f69;
	ld.global.f32 	%f73, [%rd10+60];
	ld.shared.f32 	%f74, [%r158+28];
	fma.rn.f32 	%f130, %f73, %f74, %f72;
	add.s32 	%r162, %r162, 16;
	add.s32 	%r160, %r160, 16;
	add.s32 	%r159, %r159, 16;
	add.s32 	%r158, %r158, 64;
	setp.ne.s32 	%p18, %r160, 0;
	@%p18 bra 	$L__BB3_17;
$L__BB3_18:
	setp.eq.s32 	%p19, %r29, 0;
	@%p19 bra 	$L__BB3_28;
	sub.s32 	%r130, %r157, %r21;
	shl.b32 	%r131, %r130, 3;
	add.s32 	%r55, %r39, %r131;
	setp.lt.u32 	%p20, %r35, 7;
	@%p20 bra 	$L__BB3_21;
	add.s32 	%r132, %r43, %r162;
	mul.wide.s32 	%rd11, %r132, 4;
	add.s64 	%rd12, %rd1, %rd11;
	ld.global.f32 	%f76, [%rd12];
	sub.s32 	%r133, %r162, %r26;
	shl.b32 	%r134, %r133, 2;
	add.s32 	%r135, %r55, %r134;
	ld.shared.f32 	%f77, [%r135];
	fma.rn.f32 	%f78, %f76, %f77, %f130;
	ld.global.f32 	%f79, [%rd12+4];
	ld.shared.f32 	%f80, [%r135+4];
	fma.rn.f32 	%f81, %f79, %f80, %f78;
	ld.global.f32 	%f82, [%rd12+8];
	ld.shared.f32 	%f83, [%r135+8];
	fma.rn.f32 	%f84, %f82, %f83, %f81;
	ld.global.f32 	%f85, [%rd12+12];
	ld.shared.f32 	%f86, [%r135+12];
	fma.rn.f32 	%f87, %f85, %f86, %f84;
	ld.global.f32 	%f88, [%rd12+16];
	ld.shared.f32 	%f89, [%r135+16];
	fma.rn.f32 	%f90, %f88, %f89, %f87;
	ld.global.f32 	%f91, [%rd12+20];
	ld.shared.f32 	%f92, [%r135+20];
	fma.rn.f32 	%f93, %f91, %f92, %f90;
	ld.global.f32 	%f94, [%rd12+24];
	ld.shared.f32 	%f95, [%r135+24];
	fma.rn.f32 	%f96, %f94, %f95, %f93;
	ld.global.f32 	%f97, [%rd12+28];
	ld.shared.f32 	%f98, [%r135+28];
	fma.rn.f32 	%f130, %f97, %f98, %f96;
	add.s32 	%r162, %r162, 8;
$L__BB3_21:
	setp.eq.s32 	%p21, %r30, 0;
	@%p21 bra 	$L__BB3_28;
	setp.lt.u32 	%p22, %r36, 3;
	@%p22 bra 	$L__BB3_24;
	add.s32 	%r136, %r43, %r162;
	mul.wide.s32 	%rd13, %r136, 4;
	add.s64 	%rd14, %rd1, %rd13;
	ld.global.f32 	%f100, [%rd14];
	sub.s32 	%r137, %r162, %r26;
	shl.b32 	%r138, %r137, 2;
	add.s32 	%r139, %r55, %r138;
	ld.shared.f32 	%f101, [%r139];
	fma.rn.f32 	%f102, %f100, %f101, %f130;
	ld.global.f32 	%f103, [%rd14+4];
	ld.shared.f32 	%f104, [%r139+4];
	fma.rn.f32 	%f105, %f103, %f104, %f102;
	ld.global.f32 	%f106, [%rd14+8];
	ld.shared.f32 	%f107, [%r139+8];
	fma.rn.f32 	%f108, %f106, %f107, %f105;
	ld.global.f32 	%f109, [%rd14+12];
	ld.shared.f32 	%f110, [%r139+12];
	fma.rn.f32 	%f130, %f109, %f110, %f108;
	add.s32 	%r162, %r162, 4;
$L__BB3_24:
	setp.eq.s32 	%p23, %r31, 0;
	@%p23 bra 	$L__BB3_28;
	setp.eq.s32 	%p24, %r31, 1;
	add.s32 	%r140, %r43, %r162;
	mul.wide.s32 	%rd15, %r140, 4;
	add.s64 	%rd3, %rd1, %rd15;
	ld.global.f32 	%f111, [%rd3];
	sub.s32 	%r141, %r162, %r26;
	shl.b32 	%r142, %r141, 2;
	add.s32 	%r60, %r55, %r142;
	ld.shared.f32 	%f112, [%r60];
	fma.rn.f32 	%f130, %f111, %f112, %f130;
	@%p24 bra 	$L__BB3_28;
	setp.eq.s32 	%p25, %r31, 2;
	ld.global.f32 	%f113, [%rd3+4];
	ld.shared.f32 	%f114, [%r60+4];
	fma.rn.f32 	%f130, %f113, %f114, %f130;
	@%p25 bra 	$L__BB3_28;
	ld.global.f32 	%f115, [%rd3+8];
	ld.shared.f32 	%f116, [%r60+8];
	fma.rn.f32 	%f130, %f115, %f116, %f130;
$L__BB3_28:
	add.s32 	%r157, %r157, 1;
	setp.lt.s32 	%p26, %r157, %r22;
	@%p26 bra 	$L__BB3_15;
	add.s32 	%r156, %r156, 2;
	setp.lt.s32 	%p27, %r156, %r16;
	@%p27 bra 	$L__BB3_14;
$L__BB3_30:
	bar.sync 	0;
	sub.s32 	%r155, %r27, %r155;
	setp.ne.s32 	%p28, %r155, %r7;
	add.s16 	%rs13, %rs13, 1;
	add.s16 	%rs12, %rs12, 1;
	@%p28 bra 	$L__BB3_10;
$L__BB3_31:
	add.s32 	%r154, %r154, 1;
	setp.ne.s32 	%p29, %r154, %r8;
	@%p29 bra 	$L__BB3_8;
$L__BB3_32:
	add.s32 	%r153, %r153, 1;
	setp.ne.s32 	%p30, %r153, %r9;
	@%p30 bra 	$L__BB3_6;
$L__BB3_33:
	ld.param.u64 	%rd19, [_Z6cnn002iiiiiiiiiiiPfS_S__param_13];
	ld.param.u32 	%r148, [_Z6cnn002iiiiiiiiiiiPfS_S__param_2];
	mov.u32 	%r143, %ctaid.x;
	mov.u32 	%r144, %ctaid.y;
	mad.lo.s32 	%r145, %r148, %r143, %r144;
	mad.lo.s32 	%r146, %r145, %r76, %r151;
	mad.lo.s32 	%r147, %r146, %r77, %r152;
	cvta.to.global.u64 	%rd16, %rd19;
	mul.wide.s32 	%rd17, %r147, 4;
	add.s64 	%rd18, %rd16, %rd17;
	atom.global.add.f32 	%f117, [%rd18], %f130;
	add.s32 	%r152, %r152, 2;
	setp.lt.s32 	%p31, %r152, %r77;
	@%p31 bra 	$L__BB3_4;
$L__BB3_34:
	add.s32 	%r151, %r151, 2;
	setp.lt.s32 	%p32, %r151, %r76;
	@%p32 bra 	$L__BB3_2;
$L__BB3_35:
	ret;

}
	// .globl	_Z6cnn003iiiiiiiiiiiPfS_S_
.visible .entry _Z6cnn003iiiiiiiiiiiPfS_S_(
	.param .u32 _Z6cnn003iiiiiiiiiiiPfS_S__param_0,
	.param .u32 _Z6cnn003iiiiiiiiiiiPfS_S__param_1,
	.param .u32 _Z6cnn003iiiiiiiiiiiPfS_S__param_2,
	.param .u32 _Z6cnn003iiiiiiiiiiiPfS_S__param_3,
	.param .u32 _Z6cnn003iiiiiiiiiiiPfS_S__param_4,
	.param .u32 _Z6cnn003iiiiiiiiiiiPfS_S__param_5,
	.param .u32 _Z6cnn003iiiiiiiiiiiPfS_S__param_6,
	.param .u32 _Z6cnn003iiiiiiiiiiiPfS_S__param_7,
	.param .u32 _Z6cnn003iiiiiiiiiiiPfS_S__param_8,
	.param .u32 _Z6cnn003iiiiiiiiiiiPfS_S__param_9,
	.param .u32 _Z6cnn003iiiiiiiiiiiPfS_S__param_10,
	.param .u64 .ptr .align 1 _Z6cnn003iiiiiiiiiiiPfS_S__param_11,
	.param .u64 .ptr .align 1 _Z6cnn003iiiiiiiiiiiPfS_S__param_12,
	.param .u64 .ptr .align 1 _Z6cnn003iiiiiiiiiiiPfS_S__param_13
)
{
	.reg .pred 	%p<34>;
	.reg .b16 	%rs<14>;
	.reg .b32 	%r<166>;
	.reg .b32 	%f<136>;
	.reg .b64 	%rd<20>;
	// demoted variable
	.shared .align 4 .b8 _ZZ6cnn003iiiiiiiiiiiPfS_S_E4wbuf[32];
	// demoted variable
	.shared .align 4 .b8 _ZZ6cnn003iiiiiiiiiiiPfS_S_E8part_sum[32];
	ld.param.u32 	%r68, [_Z6cnn003iiiiiiiiiiiPfS_S__param_1];
	ld.param.u32 	%r69, [_Z6cnn003iiiiiiiiiiiPfS_S__param_2];
	ld.param.u32 	%r70, [_Z6cnn003iiiiiiiiiiiPfS_S__param_3];
	ld.param.u32 	%r71, [_Z6cnn003iiiiiiiiiiiPfS_S__param_4];
	ld.param.u32 	%r72, [_Z6cnn003iiiiiiiiiiiPfS_S__param_5];
	ld.param.u32 	%r73, [_Z6cnn003iiiiiiiiiiiPfS_S__param_6];
	ld.param.u32 	%r76, [_Z6cnn003iiiiiiiiiiiPfS_S__param_9];
	ld.param.u32 	%r77, [_Z6cnn003iiiiiiiiiiiPfS_S__param_10];
	ld.param.u64 	%rd6, [_Z6cnn003iiiiiiiiiiiPfS_S__param_11];
	ld.param.u64 	%rd4, [_Z6cnn003iiiiiiiiiiiPfS_S__param_12];
	cvta.to.global.u64 	%rd1, %rd6;
	mov.u32 	%r1, %tid.x;
	mov.u32 	%r2, %tid.y;
	mov.u32 	%r3, %tid.z;
	setp.ge.s32 	%p2, %r2, %r76;
	@%p2 bra 	$L__BB4_37;
	mov.u32 	%r78, %ctaid.y;
	mov.u32 	%r79, %ctaid.x;
	add.s32 	%r80, %r68, 1;
	shr.u32 	%r81, %r80, 31;
	add.s32 	%r82, %r80, %r81;
	shr.s32 	%r83, %r82, 1;
	add.s32 	%r84, %r72, 1;
	shr.u32 	%r85, %r84, 31;
	add.s32 	%r86, %r84, %r85;
	shr.s32 	%r87, %r86, 1;
	add.s32 	%r88, %r73, 1;
	shr.u32 	%r89, %r88, 31;
	add.s32 	%r90, %r88, %r89;
	shr.s32 	%r91, %r90, 1;
	shl.b32 	%r92, %r3, 4;
	mov.u32 	%r93, _ZZ6cnn003iiiiiiiiiiiPfS_S_E8part_sum;
	add.s32 	%r94, %r93, %r92;
	shl.b32 	%r95, %r2, 3;
	add.s32 	%r96, %r94, %r95;
	shl.b32 	%r97, %r1, 2;
	add.s32 	%r4, %r96, %r97;
	mul.lo.s32 	%r5, %r68, %r78;
	mov.u32 	%r98, _ZZ6cnn003iiiiiiiiiiiPfS_S_E4wbuf;
	add.s32 	%r99, %r98, %r92;
	add.s32 	%r100, %r99, %r95;
	add.s32 	%r6, %r100, %r97;
	mul.lo.s32 	%r7, %r68, %r79;
	mad.lo.s32 	%r101, %r69, %r79, %r78;
	mul.lo.s32 	%r8, %r101, %r76;
	max.s32 	%r9, %r91, 1;
	max.s32 	%r10, %r87, 1;
	max.s32 	%r11, %r83, 1;
	and.b32  	%r102, %r92, 16;
	add.s32 	%r12, %r98, %r102;
	add.s32 	%r13, %r12, 32;
	cvta.to.global.u64 	%rd2, %rd4;
	mov.u32 	%r152, %r2;
$L__BB4_2:
	setp.ge.s32 	%p3, %r1, %r77;
	@%p3 bra 	$L__BB4_36;
	ld.param.u32 	%r150, [_Z6cnn003iiiiiiiiiiiPfS_S__param_7];
	mul.lo.s32 	%r15, %r152, %r150;
	add.s32 	%r148, %r8, %r152;
	mov.u32 	%r153, %r1;
$L__BB4_4:
	ld.param.u32 	%r151, [_Z6cnn003iiiiiiiiiiiPfS_S__param_8];
	setp.lt.s32 	%p4, %r68, 1;
	mul.lo.s32 	%r17, %r153, %r151;
	mov.b32 	%r103, 0;
	st.shared.u32 	[%r4], %r103;
	mov.f32 	%f131, 0f00000000;
	@%p4 bra 	$L__BB4_33;
	mov.f32 	%f131, 0f00000000;
	mov.b32 	%r154, 0;
$L__BB4_6:
	setp.lt.s32 	%p5, %r72, 1;
	@%p5 bra 	$L__BB4_32;
	shl.b32 	%r106, %r154, 1;
	add.s32 	%r107, %r106, 2;
	min.s32 	%r19, %r107, %r68;
	add.s32 	%r20, %r106, %r3;
	add.s32 	%r108, %r20, %r5;
	mul.lo.s32 	%r21, %r108, %r72;
	mov.b32 	%r155, 0;
$L__BB4_8:
	setp.lt.s32 	%p6, %r73, 1;
	@%p6 bra 	$L__BB4_31;
	setp.lt.s32 	%p7, %r20, %r68;
	shl.b32 	%r23, %r155, 1;
	add.s32 	%r110, %r23, 2;
	min.s32 	%r24, %r110, %r72;
	add.s32 	%r111, %r23, %r2;
	setp.lt.s32 	%p8, %r111, %r72;
	and.pred  	%p1, %p7, %p8;
	add.s32 	%r113, %r21, %r111;
	mul.lo.s32 	%r25, %r113, %r73;
	shl.b32 	%r114, %r155, 4;
	sub.s32 	%r26, %r13, %r114;
	mov.b32 	%r156, 0;
	mov.b16 	%rs12, 0;
	not.pred 	%p10, %p1;
	mov.u16 	%rs13, %rs12;
$L__BB4_10:
	shl.b32 	%r28, %r156, 1;
	or.b32  	%r29, %r28, 1;
	add.s32 	%r30, %r28, %r1;
	setp.ge.s32 	%p9, %r30, %r73;
	or.pred  	%p11, %p10, %p9;
	@%p11 bra 	$L__BB4_12;
	add.s32 	%r116, %r30, %r25;
	mul.wide.s32 	%rd7, %r116, 4;
	add.s64 	%rd8, %rd2, %rd7;
	ld.global.f32 	%f26, [%rd8];
	st.shared.f32 	[%r6], %f26;
$L__BB4_12:
	setp.le.s32 	%p12, %r72, %r23;
	setp.ge.s32 	%p13, %r20, %r19;
	bar.sync 	0;
	setp.le.s32 	%p14, %r73, %r28;
	or.pred  	%p15, %p12, %p14;
	or.pred  	%p16, %p15, %p13;
	@%p16 bra 	$L__BB4_30;
	add.s32 	%r118, %r28, 2;
	min.s32 	%r119, %r73, %r118;
	max.s32 	%r120, %r119, %r29;
	shl.b16 	%rs7, %rs12, 1;
	cvt.u16.u32 	%rs8, %r120;
	sub.s16 	%rs9, %rs8, %rs7;
	cvt.u32.u16 	%r121, %rs9;
	and.b32  	%r122, %r121, 7;
	shl.b16 	%rs10, %rs13, 1;
	sub.s16 	%rs11, %rs8, %rs10;
	cvt.u32.u16 	%r123, %rs11;
	and.b32  	%r124, %r123, 15;
	sub.s32 	%r125, %r120, %r28;
	and.b32  	%r31, %r125, 15;
	and.b32  	%r32, %r123, 7;
	and.b32  	%r33, %r121, 3;
	and.b32  	%r126, %r125, -16;
	neg.s32 	%r34, %r126;
	add.s32 	%r35, %r17, %r28;
	add.s32 	%r36, %r125, -1;
	add.s32 	%r37, %r124, -1;
	add.s32 	%r38, %r122, -1;
	mov.u32 	%r157, %r20;
$L__BB4_14:
	add.s32 	%r127, %r157, %r7;
	mad.lo.s32 	%r40, %r127, %r70, %r15;
	mov.u32 	%r158, %r23;
$L__BB4_15:
	setp.lt.u32 	%p17, %r36, 15;
	add.s32 	%r128, %r158, %r40;
	mul.lo.s32 	%r42, %r128, %r71;
	add.s32 	%r43, %r42, %r17;
	mov.u32 	%r163, %r28;
	@%p17 bra 	$L__BB4_18;
	add.s32 	%r160, %r35, %r42;
	shl.b32 	%r129, %r158, 3;
	add.s32 	%r159, %r26, %r129;
	mov.u32 	%r161, %r34;
	mov.u32 	%r163, %r28;
$L__BB4_17:
	.pragma "nounroll";
	mul.wide.s32 	%rd9, %r160, 4;
	add.s64 	%rd10, %rd1, %rd9;
	ld.global.f32 	%f28, [%rd10];
	ld.shared.f32 	%f29, [%r159+-32];
	fma.rn.f32 	%f30, %f28, %f29, %f131;
	ld.global.f32 	%f31, [%rd10+4];
	ld.shared.f32 	%f32, [%r159+-28];
	fma.rn.f32 	%f33, %f31, %f32, %f30;
	ld.global.f32 	%f34, [%rd10+8];
	ld.shared.f32 	%f35, [%r159+-24];
	fma.rn.f32 	%f36, %f34, %f35, %f33;
	ld.global.f32 	%f37, [%rd10+12];
	ld.shared.f32 	%f38, [%r159+-20];
	fma.rn.f32 	%f39, %f37, %f38, %f36;
	ld.global.f32 	%f40, [%rd10+16];
	ld.shared.f32 	%f41, [%r159+-16];
	fma.rn.f32 	%f42, %f40, %f41, %f39;
	ld.global.f32 	%f43, [%rd10+20];
	ld.shared.f32 	%f44, [%r159+-12];
	fma.rn.f32 	%f45, %f43, %f44, %f42;
	ld.global.f32 	%f46, [%rd10+24];
	ld.shared.f32 	%f47, [%r159+-8];
	fma.rn.f32 	%f48, %f46, %f47, %f45;
	ld.global.f32 	%f49, [%rd10+28];
	ld.shared.f32 	%f50, [%r159+-4];
	fma.rn.f32 	%f51, %f49, %f50, %f48;
	ld.global.f32 	%f52, [%rd10+32];
	ld.shared.f32 	%f53, [%r159];
	fma.rn.f32 	%f54, %f52, %f53, %f51;
	ld.global.f32 	%f55, [%rd10+36];
	ld.shared.f32 	%f56, [%r159+4];
	fma.rn.f32 	%f57, %f55, %f56, %f54;
	ld.global.f32 	%f58, [%rd10+40];
	ld.shared.f32 	%f59, [%r159+8];
	fma.rn.f32 	%f60, %f58, %f59, %f57;
	ld.global.f32 	%f61, [%rd10+44];
	ld.shared.f32 	%f62, [%r159+12];
	fma.rn.f32 	%f63, %f61, %f62, %f60;
	ld.global.f32 	%f64, [%rd10+48];
	ld.shared.f32 	%f65, [%r159+16];
	fma.rn.f32 	%f66, %f64, %f65, %f63;
	ld.global.f32 	%f67, [%rd10+52];
	ld.shared.f32 	%f68, [%r159+20];
	fma.rn.f32 	%f69, %f67, %f68, %f66;
	ld.global.f32 	%f70, [%rd10+56];
	ld.shared.f32 	%f71, [%r159+24];
	fma.rn.f32 	%f72, %f70, %f71, %f69;
	ld.global.f32 	%f73, [%rd10+60];
	ld.shared.f32 	%f74, [%r159+28];
	fma.rn.f32 	%f131, %f73, %f74, %f72;
	add.s32 	%r163, %r163, 16;
	add.s32 	%r161, %r161, 16;
	add.s32 	%r160, %r160, 16;
	add.s32 	%r159, %r159, 64;
	setp.ne.s32 	%p18, %r161, 0;
	@%p18 bra 	$L__BB4_17;
$L__BB4_18:
	setp.eq.s32 	%p19, %r31, 0;
	@%p19 bra 	$L__BB4_28;
	sub.s32 	%r130, %r158, %r23;
	shl.b32 	%r131, %r130, 3;
	add.s32 	%r55, %r12, %r131;
	setp.lt.u32 	%p20, %r37, 7;
	@%p20 bra 	$L__BB4_21;
	add.s32 	%r132, %r43, %r163;
	mul.wide.s32 	%rd11, %r132, 4;
	add.s64 	%rd12, %rd1, %rd11;
	ld.global.f32 	%f76, [%rd12];
	sub.s32 	%r133, %r163, %r28;
	shl.b32 	%r134, %r133, 2;
	add.s32 	%r135, %r55, %r134;
	ld.shared.f32 	%f77, [%r135];
	fma.rn.f32 	%f78, %f76, %f77, %f131;
	ld.global.f32 	%f79, [%rd12+4];
	ld.shared.f32 	%f80, [%r135+4];
	fma.rn.f32 	%f81, %f79, %f80, %f78;
	ld.global.f32 	%f82, [%rd12+8];
	ld.shared.f32 	%f83, [%r135+8];
	fma.rn.f32 	%f84, %f82, %f83, %f81;
	ld.global.f32 	%f85, [%rd12+12];
	ld.shared.f32 	%f86, [%r135+12];
	fma.rn.f32 	%f87, %f85, %f86, %f84;
	ld.global.f32 	%f88, [%rd12+16];
	ld.shared.f32 	%f89, [%r135+16];
	fma.rn.f32 	%f90, %f88, %f89, %f87;
	ld.global.f32 	%f91, [%rd12+20];
	ld.shared.f32 	%f92, [%r135+20];
	fma.rn.f32 	%f93, %f91, %f92, %f90;
	ld.global.f32 	%f94, [%rd12+24];
	ld.shared.f32 	%f95, [%r135+24];
	fma.rn.f32 	%f96, %f94, %f95, %f93;
	ld.global.f32 	%f97, [%rd12+28];
	ld.shared.f32 	%f98, [%r135+28];
	fma.rn.f32 	%f131, %f97, %f98, %f96;
	add.s32 	%r163, %r163, 8;
$L__BB4_21:
	setp.eq.s32 	%p21, %r32, 0;
	@%p21 bra 	$L__BB4_28;
	setp.lt.u32 	%p22, %r38, 3;
	@%p22 bra 	$L__BB4_24;
	add.s32 	%r136, %r43, %r163;
	mul.wide.s32 	%rd13, %r136, 4;
	add.s64 	%rd14, %rd1, %rd13;
	ld.global.f32 	%f100, [%rd14];
	sub.s32 	%r137, %r163, %r28;
	shl.b32 	%r138, %r137, 2;
	add.s32 	%r139, %r55, %r138;
	ld.shared.f32 	%f101, [%r139];
	fma.rn.f32 	%f102, %f100, %f101, %f131;
	ld.global.f32 	%f103, [%rd14+4];
	ld.shared.f32 	%f104, [%r139+4];
	fma.rn.f32 	%f105, %f103, %f104, %f102;
	ld.global.f32 	%f106, [%rd14+8];
	ld.shared.f32 	%f107, [%r139+8];
	fma.rn.f32 	%f108, %f106, %f107, %f105;
	ld.global.f32 	%f109, [%rd14+12];
	ld.shared.f32 	%f110, [%r139+12];
	fma.rn.f32 	%f131, %f109, %f110, %f108;
	add.s32 	%r163, %r163, 4;
$L__BB4_24:
	setp.eq.s32 	%p23, %r33, 0;
	@%p23 bra 	$L__BB4_28;
	setp.eq.s32 	%p24, %r33, 1;
	add.s32 	%r140, %r43, %r163;
	mul.wide.s32 	%rd15, %r140, 4;
	add.s64 	%rd3, %rd1, %rd15;
	ld.global.f32 	%f111, [%rd3];
	sub.s32 	%r141, %r163, %r28;
	shl.b32 	%r142, %r141, 2;
	add.s32 	%r60, %r55, %r142;
	ld.shared.f32 	%f112, [%r60];
	fma.rn.f32 	%f131, %f111, %f112, %f131;
	@%p24 bra 	$L__BB4_28;
	setp.eq.s32 	%p25, %r33, 2;
	ld.global.f32 	%f113, [%rd3+4];
	ld.shared.f32 	%f114, [%r60+4];
	fma.rn.f32 	%f131, %f113, %f114, %f131;
	@%p25 bra 	$L__BB4_28;
	ld.global.f32 	%f115, [%rd3+8];
	ld.shared.f32 	%f116, [%r60+8];
	fma.rn.f32 	%f131, %f115, %f116, %f131;
$L__BB4_28:
	add.s32 	%r158, %r158, 1;
	setp.lt.s32 	%p26, %r158, %r24;
	@%p26 bra 	$L__BB4_15;
	add.s32 	%r157, %r157, 2;
	setp.lt.s32 	%p27, %r157, %r19;
	@%p27 bra 	$L__BB4_14;
$L__BB4_30:
	bar.sync 	0;
	sub.s32 	%r156, %r29, %r156;
	setp.ne.s32 	%p28, %r156, %r9;
	add.s16 	%rs13, %rs13, 1;
	add.s16 	%rs12, %rs12, 1;
	@%p28 bra 	$L__BB4_10;
$L__BB4_31:
	add.s32 	%r155, %r155, 1;
	setp.ne.s32 	%p29, %r155, %r10;
	@%p29 bra 	$L__BB4_8;
$L__BB4_32:
	add.s32 	%r154, %r154, 1;
	setp.ne.s32 	%p30, %r154, %r11;
	@%p30 bra 	$L__BB4_6;
$L__BB4_33:
	setp.ne.s32 	%p31, %r3, 0;
	st.shared.f32 	[%r4], %f131;
	bar.sync 	0;
	@%p31 bra 	$L__BB4_35;
	ld.param.u64 	%rd19, [_Z6cnn003iiiiiiiiiiiPfS_S__param_13];
	shl.b32 	%r143, %r2, 3;
	mov.u32 	%r144, _ZZ6cnn003iiiiiiiiiiiPfS_S_E8part_sum;
	add.s32 	%r145, %r144, %r143;
	shl.b32 	%r146, %r1, 2;
	add.s32 	%r147, %r145, %r146;
	ld.shared.f32 	%f117, [%r147+16];
	add.f32 	%f118, %f131, %f117;
	mad.lo.s32 	%r149, %r148, %r77, %r153;
	cvta.to.global.u64 	%rd16, %rd19;
	mul.wide.s32 	%rd17, %r149, 4;
	add.s64 	%rd18, %rd16, %rd17;
	st.global.f32 	[%rd18], %f118;
$L__BB4_35:
	add.s32 	%r153, %r153, 2;
	setp.lt.s32 	%p32, %r153, %r77;
	@%p32 bra 	$L__BB4_4;
$L__BB4_36:
	add.s32 	%r152, %r152, 2;
	setp.lt.s32 	%p33, %r152, %r76;
	@%p33 bra 	$L__BB4_2;
$L__BB4_37:
	ret;

}


// ===== COMPILED SASS (sm_100) =====

	.target	sm_100

	.elftype	@"ET_EXEC"


//--------------------- .note.nv.tkinfo           --------------------------
	.section	.note.nv.tkinfo,"",@"SHT_NOTE"
	.sectionflags	@"SHF_NOTE_NV_TKINFO"
	.tkinfo
        /*0018*/ 	.word	0x00000002
        /*0030*/ 	.string	""
        /*0030*/ 	.string	"ptxas"
        /*0030*/ 	.string	"Cuda compilation tools, release 13.0, V13.0.88"
        /*0030*/ 	.string	"Build cuda_13.0.r13.0/compiler.36424714_0"
        /*0030*/ 	.string	"-arch sm_100 -m 64 "



//--------------------- .note.nv.cuinfo           --------------------------
	.section	.note.nv.cuinfo,"",@"SHT_NOTE"
	.sectionflags	@"SHF_NOTE_NV_CUINFO"
        /*0018*/ 	.short	0x0002
        /*001a*/ 	.short	0x0064
        /*001c*/ 	.short	0x0082
	.zero		2


//--------------------- .nv.info                  --------------------------
	.section	.nv.info,"",@"SHT_CUDA_INFO"
	.align	4


	//----- nvinfo : EIATTR_REGCOUNT
	.align		4
        /*0000*/ 	.byte	0x04, 0x2f
        /*0002*/ 	.short	(.L_1 - .L_0)
	.align		4
.L_0:
        /*0004*/ 	.word	index@(_Z5cnn00iiiiiiiiiiiPfS_S_)
        /*0008*/ 	.word	0x0000001f


	//----- nvinfo : EIATTR_FRAME_SIZE
	.align		4
.L_1:
        /*000c*/ 	.byte	0x04, 0x11
        /*000e*/ 	.short	(.L_3 - .L_2)
	.align		4
.L_2:
        /*0010*/ 	.word	index@(_Z5cnn00iiiiiiiiiiiPfS_S_)
        /*0014*/ 	.word	0x00000000


	//----- nvinfo : EIATTR_REGCOUNT
	.align		4
.L_3:
        /*0018*/ 	.byte	0x04, 0x2f
        /*001a*/ 	.short	(.L_5 - .L_4)
	.align		4
.L_4:
        /*001c*/ 	.word	index@(_Z5cnn01iiiiiiiiiiiPfS_S_)
        /*0020*/ 	.word	0x00000030


	//----- nvinfo : EIATTR_FRAME_SIZE
	.align		4
.L_5:
        /*0024*/ 	.byte	0x04, 0x11
        /*0026*/ 	.short	(.L_7 - .L_6)
	.align		4
.L_6:
        /*0028*/ 	.word	index@(_Z5cnn01iiiiiiiiiiiPfS_S_)
        /*002c*/ 	.word	0x00000000


	//----- nvinfo : EIATTR_REGCOUNT
	.align		4
.L_7:
        /*0030*/ 	.byte	0x04, 0x2f
        /*0032*/ 	.short	(.L_9 - .L_8)
	.align		4
.L_8:
        /*0034*/ 	.word	index@(_Z6cnn001iiiiiiiiiiiPfS_S_)
        /*0038*/ 	.word	0x0000001f


	//----- nvinfo : EIATTR_FRAME_SIZE
	.align		4
.L_9:
        /*003c*/ 	.byte	0x04, 0x11
        /*003e*/ 	.short	(.L_11 - .L_10)
	.align		4
.L_10:
        /*0040*/ 	.word	index@(_Z6cnn001iiiiiiiiiiiPfS_S_)
        /*0044*/ 	.word	0x00000000


	//----- nvinfo : EIATTR_REGCOUNT
	.align		4
.L_11:
        /*0048*/ 	.byte	0x04, 0x2f
        /*004a*/ 	.short	(.L_13 - .L_12)
	.align		4
.L_12:
        /*004c*/ 	.word	index@(_Z6cnn002iiiiiiiiiiiPfS_S_)
        /*0050*/ 	.word	0x00000038


	//----- nvinfo : EIATTR_FRAME_SIZE
	.align		4
.L_13:
        /*0054*/ 	.byte	0x04, 0x11
        /*0056*/ 	.short	(.L_15 - .L_14)
	.align		4
.L_14:
        /*0058*/ 	.word	index@(_Z6cnn002iiiiiiiiiiiPfS_S_)
        /*005c*/ 	.word	0x00000000


	//----- nvinfo : EIATTR_REGCOUNT
	.align		4
.L_15:
        /*0060*/ 	.byte	0x04, 0x2f
        /*0062*/ 	.short	(.L_17 - .L_16)
	.align		4
.L_16:
        /*0064*/ 	.word	index@(_Z6cnn003iiiiiiiiiiiPfS_S_)
        /*0068*/ 	.word	0x0000002f


	//----- nvinfo : EIATTR_FRAME_SIZE
	.align		4
.L_17:
        /*006c*/ 	.byte	0x04, 0x11
        /*006e*/ 	.short	(.L_19 - .L_18)
	.align		4
.L_18:
        /*0070*/ 	.word	index@(_Z6cnn003iiiiiiiiiiiPfS_S_)
        /*0074*/ 	.word	0x00000000


	//----- nvinfo : EIATTR_MIN_STACK_SIZE
	.align		4
.L_19:
        /*0078*/ 	.byte	0x04, 0x12
        /*007a*/ 	.short	(.L_21 - .L_20)
	.align		4
.L_20:
        /*007c*/ 	.word	index@(_Z6cnn003iiiiiiiiiiiPfS_S_)
        /*0080*/ 	.word	0x00000000


	//----- nvinfo : EIATTR_MIN_STACK_SIZE
	.align		4
.L_21:
        /*0084*/ 	.byte	0x04, 0x12
        /*0086*/ 	.short	(.L_23 - .L_22)
	.align		4
.L_22:
        /*0088*/ 	.word	index@(_Z6cnn002iiiiiiiiiiiPfS_S_)
        /*008c*/ 	.word	0x00000000


	//----- nvinfo : EIATTR_MIN_STACK_SIZE
	.align		4
.L_23:
        /*0090*/ 	.byte	0x04, 0x12
        /*0092*/ 	.short	(.L_25 - .L_24)
	.align		4
.L_24:
        /*0094*/ 	.word	index@(_Z6cnn001iiiiiiiiiiiPfS_S_)
        /*0098*/ 	.word	0x00000000


	//----- nvinfo : EIATTR_MIN_STACK_SIZE
	.align		4
.L_25:
        /*009c*/ 	.byte	0x04, 0x12
        /*009e*/ 	.short	(.L_27 - .L_26)
	.align		4
.L_26:
        /*00a0*/ 	.word	index@(_Z5cnn01iiiiiiiiiiiPfS_S_)
        /*00a4*/ 	.word	0x00000000


	//----- nvinfo : EIATTR_MIN_STACK_SIZE
	.align		4
.L_27:
        /*00a8*/ 	.byte	0x04, 0x12
        /*00aa*/ 	.short	(.L_29 - .L_28)
	.align		4
.L_28:
        /*00ac*/ 	.word	index@(_Z5cnn00iiiiiiiiiiiPfS_S_)
        /*00b0*/ 	.word	0x00000000
.L_29:


//--------------------- .nv.compat                --------------------------
	.section	.nv.compat,"",@"SHT_CUDA_COMPAT_INFO"
	.align	4
        /*0000*/ 	.byte	0x02, 0x09, 0x00, 0x00, 0x02, 0x02, 0x01, 0x00, 0x02, 0x05, 0x05, 0x00, 0x03, 0x07, 0x01, 0x01
        /*0010*/ 	.byte	0x02, 0x03, 0x00, 0x00, 0x02, 0x06, 0x01, 0x00, 0x04, 0x0b, 0x08, 0x00, 0x09, 0x00, 0x00, 0x00
        /*0020*/ 	.byte	0x00, 0x00, 0x00, 0x00


//--------------------- .nv.info._Z6cnn003iiiiiiiiiiiPfS_S_ --------------------------
	.section	.nv.info._Z6cnn003iiiiiiiiiiiPfS_S_,"",@"SHT_CUDA_INFO"
	.sectionflags	@""
	.align	4


	//----- nvinfo : EIATTR_CUDA_API_VERSION
	.align		4
        /*0000*/ 	.byte	0x04, 0x37
        /*0002*/ 	.short	(.L_31 - .L_30)
.L_30:
        /*0004*/ 	.word	0x00000082


	//----- nvinfo : EIATTR_KPARAM_INFO
	.align		4
.L_31:
        /*0008*/ 	.byte	0x04, 0x17
        /*000a*/ 	.short	(.L_33 - .L_32)
.L_32:
        /*000c*/ 	.word	0x00000000
        /*0010*/ 	.short	0x000d
        /*0012*/ 	.short	0x0040
        /*0014*/ 	.byte	0x00, 0xf5, 0x21, 0x00


	//----- nvinfo : EIATTR_KPARAM_INFO
	.align		4
.L_33:
        /*0018*/ 	.byte	0x04, 0x17
        /*001a*/ 	.short	(.L_35 - .L_34)
.L_34:
        /*001c*/ 	.word	0x00000000
        /*0020*/ 	.short	0x000c
        /*0022*/ 	.short	0x0038
        /*0024*/ 	.byte	0x00, 0xf5, 0x21, 0x00


	//----- nvinfo : EIATTR_KPARAM_INFO
	.align		4
.L_35:
        /*0028*/ 	.byte	0x04, 0x17
        /*002a*/ 	.short	(.L_37 - .L_36)
.L_36:
        /*002c*/ 	.word	0x00000000
        /*0030*/ 	.short	0x000b
        /*0032*/ 	.short	0x0030
        /*0034*/ 	.byte	0x00, 0xf5, 0x21, 0x00


	//----- nvinfo : EIATTR_KPARAM_INFO
	.align		4
.L_37:
        /*0038*/ 	.byte	0x04, 0x17
        /*003a*/ 	.short	(.L_39 - .L_38)
.L_38:
        /*003c*/ 	.word	0x00000000
        /*0040*/ 	.short	0x000a
        /*0042*/ 	.short	0x0028
        /*0044*/ 	.byte	0x00, 0xf0, 0x11, 0x00


	//----- nvinfo : EIATTR_KPARAM_INFO
	.align		4
.L_39:
        /*0048*/ 	.byte	0x04, 0x17
        /*004a*/ 	.short	(.L_41 - .L_40)
.L_40:
        /*004c*/ 	.word	0x00000000
        /*0050*/ 	.short	0x0009
        /*0052*/ 	.short	0x0024
        /*0054*/ 	.byte	0x00, 0xf0, 0x11, 0x00


	//----- nvinfo : EIATTR_KPARAM_INFO
	.align		4
.L_41:
        /*0058*/ 	.byte	0x04, 0x17
        /*005a*/ 	.short	(.L_43 - .L_42)
.L_42:
        /*005c*/ 	.word	0x00000000
        /*0060*/ 	.short	0x0008
        /*0062*/ 	.short	0x0020
        /*0064*/ 	.byte	0x00, 0xf0, 0x11, 0x00


	//----- nvinfo : EIATTR_KPARAM_INFO
	.align		4
.L_43:
        /*0068*/ 	.byte	0x04, 0x17
        /*006a*/ 	.short	(.L_45 - .L_44)
.L_44:
        /*006c*/ 	.word	0x00000000
        /*0070*/ 	.short	0x0007
        /*0072*/ 	.short	0x001c
        /*0074*/ 	.byte	0x00, 0xf0, 0x11, 0x00


	//----- nvinfo : EIATTR_KPARAM_INFO
	.align		4
.L_45:
        /*0078*/ 	.byte	0x04, 0x17
        /*007a*/ 	.short	(.L_47 - .L_46)
.L_46:
        /*007c*/ 	.word	0x00000000
        /*0080*/ 	.short	0x0006
        /*0082*/ 	.short	0x0018
        /*0084*/ 	.byte	0x00, 0xf0, 0x11, 0x00


	//----- nvinfo : EIATTR_KPARAM_INFO
	.align		4
.L_47:
        /*0088*/ 	.byte	0x04, 0x17
        /*008a*/ 	.short	(.L_49 - .L_48)
.L_48:
        /*008c*/ 	.word	0x00000000
        /*0090*/ 	.short	0x0005
        /*0092*/ 	.short	0x0014
        /*0094*/ 	.byte	0x00, 0xf0, 0x11, 0x00


	//----- nvinfo : EIATTR_KPARAM_INFO
	.align		4
.L_49:
        /*0098*/ 	.byte	0x04, 0x17
        /*009a*/ 	.short	(.L_51 - .L_50)
.L_50:
        /*009c*/ 	.word	0x00000000
        /*00a0*/ 	.short	0x0004
        /*00a2*/ 	.short	0x0010
        /*00a4*/ 	.byte	0x00, 0xf0, 0x11, 0x00


	//----- nvinfo : EIATTR_KPARAM_INFO
	.align		4
.L_51:
        /*00a8*/ 	.byte	0x04, 0x17
        /*00aa*/ 	.short	(.L_53 - .L_52)
.L_52:
        /*00ac*/ 	.word	0x00000000
        /*00b0*/ 	.short	0x0003
        /*00b2*/ 	.short	0x000c
        /*00b4*/ 	.byte	0x00, 0xf0, 0x11, 0x00


	//----- nvinfo : EIATTR_KPARAM_INFO
	.align		4
.L_53:
        /*00b8*/ 	.byte	0x04, 0x17
        /*00ba*/ 	.short	(.L_55 - .L_54)
.L_54:
        /*00bc*/ 	.word	0x00000000
        /*00c0*/ 	.short	0x0002
        /*00c2*/ 	.short	0x0008
        /*00c4*/ 	.byte	0x00, 0xf0, 0x11, 0x00


	//----- nvinfo : EIATTR_KPARAM_INFO
	.align		4
.L_55:
        /*00c8*/ 	.byte	0x04, 0x17
        /*00ca*/ 	.short	(.L_57 - .L_56)
.L_56:
        /*00cc*/ 	.word	0x00000000
        /*00d0*/ 	.short	0x0001
        /*00d2*/ 	.short	0x0004
        /*00d4*/ 	.byte	0x00, 0xf0, 0x11, 0x00


	//----- nvinfo : EIATTR_KPARAM_INFO
	.align		4
.L_57:
        /*00d8*/ 	.byte	0x04, 0x17
        /*00da*/ 	.short	(.L_59 - .L_58)
.L_58:
        /*00dc*/ 	.word	0x00000000
        /*00e0*/ 	.short	0x0000
        /*00e2*/ 	.short	0x0000
        /*00e4*/ 	.byte	0x00, 0xf0, 0x11, 0x00


	//----- nvinfo : EIATTR_SPARSE_MMA_MASK
	.align		4
.L_59:
        /*00e8*/ 	.byte	0x03, 0x50
        /*00ea*/ 	.short	0x0000


	//----- nvinfo : EIATTR_MAXREG_COUNT
	.align		4
        /*00ec*/ 	.byte	0x03, 0x1b
        /*00ee*/ 	.short	0x00ff


	//----- nvinfo : EIATTR_NUM_BARRIERS
	.align		4
        /*00f0*/ 	.byte	0x02, 0x4c
        /*00f2*/ 	.byte	0x01
	.zero		1


	//----- nvinfo : EIATTR_MERCURY_ISA_VERSION
	.align		4
        /*00f4*/ 	.byte	0x03, 0x5f
        /*00f6*/ 	.short	0x0101


	//----- nvinfo : EIATTR_VRC_CTA_INIT_COUNT
	.align		4
        /*00f8*/ 	.byte	0x02, 0x4a
	.zero		1
	.zero		1


	//----- nvinfo : EIATTR_EXIT_INSTR_OFFSETS
	.align		4
        /*00fc*/ 	.byte	0x04, 0x1c
        /*00fe*/ 	.short	(.L_61 - .L_60)


	//   ....[0]....
.L_60:
        /*0100*/ 	.word	0x00000040


	//   ....[1]....
        /*0104*/ 	.word	0x00001590


	//----- nvinfo : EIATTR_CRS_STACK_SIZE
	.align		4
.L_61:
        /*0108*/ 	.byte	0x04, 0x1e
        /*010a*/ 	.short	(.L_63 - .L_62)
.L_62:
        /*010c*/ 	.word	0x00000000


	//----- nvinfo : EIATTR_CBANK_PARAM_SIZE
	.align		4
.L_63:
        /*0110*/ 	.byte	0x03, 0x19
        /*0112*/ 	.short	0x0048


	//----- nvinfo : EIATTR_PARAM_CBANK
	.align		4
        /*0114*/ 	.byte	0x04, 0x0a
        /*0116*/ 	.short	(.L_65 - .L_64)
	.align		4
.L_64:
        /*0118*/ 	.word	index@(.nv.constant0._Z6cnn003iiiiiiiiiiiPfS_S_)
        /*011c*/ 	.short	0x0380
        /*011e*/ 	.short	0x0048


	//----- nvinfo : EIATTR_SW_WAR
	.align		4
.L_65:
        /*0120*/ 	.byte	0x04, 0x36
        /*0122*/ 	.short	(.L_67 - .L_66)
.L_66:
        /*0124*/ 	.word	0x00000008
.L_67:


//--------------------- .nv.info._Z6cnn002iiiiiiiiiiiPfS_S_ --------------------------
	.section	.nv.info._Z6cnn002iiiiiiiiiiiPfS_S_,"",@"SHT_CUDA_INFO"
	.sectionflags	@""
	.align	4


	//----- nvinfo : EIATTR_CUDA_API_VERSION
	.align		4
        /*0000*/ 	.byte	0x04, 0x37
        /*0002*/ 	.short	(.L_69 - .L_68)
.L_68:
        /*0004*/ 	.word	0x00000082


	//----- nvinfo : EIATTR_KPARAM_INFO
	.align		4
.L_69:
        /*0008*/ 	.byte	0x04, 0x17
        /*000a*/ 	.short	(.L_71 - .L_70)
.L_70:
        /*000c*/ 	.word	0x00000000
        /*0010*/ 	.short	0x000d
        /*0012*/ 	.short	0x0040
        /*0014*/ 	.byte	0x00, 0xf5, 0x21, 0x00


	//----- nvinfo : EIATTR_KPARAM_INFO
	.align		4
.L_71:
        /*0018*/ 	.byte	0x04, 0x17
        /*001a*/ 	.short	(.L_73 - .L_72)
.L_72:
        /*001c*/ 	.word	0x00000000
        /*0020*/ 	.short	0x000c
        /*0022*/ 	.short	0x0038
        /*0024*/ 	.byte	0x00, 0xf5, 0x21, 0x00


	//----- nvinfo : EIATTR_KPARAM_INFO
	.align		4
.L_73:
        /*0028*/ 	.byte	0x04, 0x17
        /*002a*/ 	.short	(.L_75 - .L_74)
.L_74:
        /*002c*/ 	.word	0x00000000
        /*0030*/ 	.short	0x000b
        /*0032*/ 	.short	0x0030
        /*0034*/ 	.byte	0x00, 0xf5, 0x21, 0x00


	//----- nvinfo : EIATTR_KPARAM_INFO
	.align		4
.L_75:
        /*0038*/ 	.byte	0x04, 0x17
        /*003a*/ 	.short	(.L_77 - .L_76)
.L_76:
        /*003c*/ 	.word	0x00000000
        /*0040*/ 	.short	0x000a
        /*0042*/ 	.short	0x0028
        /*0044*/ 	.byte	0x00, 0xf0, 0x11, 0x00


	//----- nvinfo : EIATTR_KPARAM_INFO
	.align		4
.L_77:
        /*0048*/ 	.byte	0x04, 0x17
        /*004a*/ 	.short	(.L_79 - .L_78)
.L_78:
        /*004c*/ 	.word	0x00000000
        /*0050*/ 	.short	0x0009
        /*0052*/ 	.short	0x0024
        /*0054*/ 	.byte	0x00, 0xf0, 0x11, 0x00


	//----- nvinfo : EIATTR_KPARAM_INFO
	.align		4
.L_79:
        /*0058*/ 	.byte	0x04, 0x17
        /*005a*/ 	.short	(.L_81 - .L_80)
.L_80:
        /*005c*/ 	.word	0x00000000
        /*0060*/ 	.short	0x0008
        /*0062*/ 	.short	0x0020
        /*0064*/ 	.byte	0x00, 0xf0, 0x11, 0x00


	//----- nvinfo : EIATTR_KPARAM_INFO
	.align		4
.L_81:
        /*0068*/ 	.byte	0x04, 0x17
        /*006a*/ 	.short	(.L_83 - .L_82)
.L_82:
        /*006c*/ 	.word	0x00000000
        /*0070*/ 	.short	0x0007
        /*0072*/ 	.short	0x001c
        /*0074*/ 	.byte	0x00, 0xf0, 0x11, 0x00


	//----- nvinfo : EIATTR_KPARAM_INFO
	.align		4
.L_83:
        /*0078*/ 	.byte	0x04, 0x17
        /*007a*/ 	.short	(.L_85 - .L_84)
.L_84:
        /*007c*/ 	.word	0x00000000
        /*0080*/ 	.short	0x0006
        /*0082*/ 	.short	0x0018
        /*0084*/ 	.byte	0x00, 0xf0, 0x11, 0x00


	//----- nvinfo : EIATTR_KPARAM_INFO
	.align		4
.L_85:
        /*0088*/ 	.byte	0x04, 0x17
        /*008a*/ 	.short	(.L_87 - .L_86)
.L_86:
        /*008c*/ 	.word	0x00000000
        /*0090*/ 	.short	0x0005
        /*0092*/ 	.short	0x0014
        /*0094*/ 	.byte	0x00, 0xf0, 0x11, 0x00


	//----- nvinfo : EIATTR_KPARAM_INFO
	.align		4
.L_87:
        /*0098*/ 	.byte	0x04, 0x17
        /*009a*/ 	.short	(.L_89 - .L_88)
.L_88:
        /*009c*/ 	.word	0x00000000
        /*00a0*/ 	.short	0x0004
        /*00a2*/ 	.short	0x0010
        /*00a4*/ 	.byte	0x00, 0xf0, 0x11, 0x00


	//----- nvinfo : EIATTR_KPARAM_INFO
	.align		4
.L_89:
        /*00a8*/ 	.byte	0x04, 0x17
        /*00aa*/ 	.short	(.L_91 - .L_90)
.L_90:
        /*00ac*/ 	.word	0x00000000
        /*00b0*/ 	.short	0x0003
        /*00b2*/ 	.short	0x000c
        /*00b4*/ 	.byte	0x00, 0xf0, 0x11, 0x00


	//----- nvinfo : EIATTR_KPARAM_INFO
	.align		4
.L_91:
        /*00b8*/ 	.byte	0x04, 0x17
        /*00ba*/ 	.short	(.L_93 - .L_92)
.L_92:
        /*00bc*/ 	.word	0x00000000
        /*00c0*/ 	.short	0x0002
        /*00c2*/ 	.short	0x0008
        /*00c4*/ 	.byte	0x00, 0xf0, 0x11, 0x00


	//----- nvinfo : EIATTR_KPARAM_INFO
	.align		4
.L_93:
        /*00c8*/ 	.byte	0x04, 0x17
        /*00ca*/ 	.short	(.L_95 - .L_94)
.L_94:
        /*00cc*/ 	.word	0x00000000
        /*00d0*/ 	.short	0x0001
        /*00d2*/ 	.short	0x0004
        /*00d4*/ 	.byte	0x00, 0xf0, 0x11, 0x00


	//----- nvinfo : EIATTR_KPARAM_INFO
	.align		4
.L_95:
        /*00d8*/ 	.byte	0x04, 0x17
        /*00da*/ 	.short	(.L_97 - .L_96)
.L_96:
        /*00dc*/ 	.word	0x00000000
        /*00e0*/ 	.short	0x0000
        /*00e2*/ 	.short	0x0000
        /*00e4*/ 	.byte	0x00, 0xf0, 0x11, 0x00


	//----- nvinfo : EIATTR_SPARSE_MMA_MASK
	.align		4
.L_97:
        /*00e8*/ 	.byte	0x03, 0x50
        /*00ea*/ 	.short	0x0000


	//----- nvinfo : EIATTR_MAXREG_COUNT
	.align		4
        /*00ec*/ 	.byte	0x03, 0x1b
        /*00ee*/ 	.short	0x00ff


	//----- nvinfo : EIATTR_NUM_BARRIERS
	.align		4
        /*00f0*/ 	.byte	0x02, 0x4c
        /*00f2*/ 	.byte	0x01
	.zero		1


	//----- nvinfo : EIATTR_MERCURY_ISA_VERSION
	.align		4
        /*00f4*/ 	.byte	0x03, 0x5f
        /*00f6*/ 	.short	0x0101


	//----- nvinfo : EIATTR_VRC_CTA_INIT_COUNT
	.align		4
        /*00f8*/ 	.byte	0x02, 0x4a
	.zero		1
	.zero		1


	//----- nvinfo : EIATTR_EXIT_INSTR_OFFSETS
	.align		4
        /*00fc*/ 	.byte	0x04, 0x1c
        /*00fe*/ 	.short	(.L_99 - .L_98)


	//   ....[0]....
.L_98:
        /*0100*/ 	.word	0x00000040


	//   ....[1]....
        /*0104*/ 	.word	0x00001480


	//----- nvinfo : EIATTR_CRS_STACK_SIZE
	.align		4
.L_99:
        /*0108*/ 	.byte	0x04, 0x1e
        /*010a*/ 	.short	(.L_101 - .L_100)
.L_100:
        /*010c*/ 	.word	0x00000000


	//----- nvinfo : EIATTR_CBANK_PARAM_SIZE
	.align		4
.L_101:
        /*0110*/ 	.byte	0x03, 0x19
        /*0112*/ 	.short	0x0048


	//----- nvinfo : EIATTR_PARAM_CBANK
	.align		4
        /*0114*/ 	.byte	0x04, 0x0a
        /*0116*/ 	.short	(.L_103 - .L_102)
	.align		4
.L_102:
        /*0118*/ 	.word	index@(.nv.constant0._Z6cnn002iiiiiiiiiiiPfS_S_)
        /*011c*/ 	.short	0x0380
        /*011e*/ 	.short	0x0048


	//----- nvinfo : EIATTR_SW_WAR
	.align		4
.L_103:
        /*0120*/ 	.byte	0x04, 0x36
        /*0122*/ 	.short	(.L_105 - .L_104)
.L_104:
        /*0124*/ 	.word	0x00000008
.L_105:


//--------------------- .nv.info._Z6cnn001iiiiiiiiiiiPfS_S_ --------------------------
	.section	.nv.info._Z6cnn001iiiiiiiiiiiPfS_S_,"",@"SHT_CUDA_INFO"
	.sectionflags	@""
	.align	4


	//----- nvinfo : EIATTR_CUDA_API_VERSION
	.align		4
        /*0000*/ 	.byte	0x04, 0x37
        /*0002*/ 	.short	(.L_107 - .L_106)
.L_106:
        /*0004*/ 	.word	0x00000082


	//----- nvinfo : EIATTR_KPARAM_INFO
	.align		4
.L_107:
        /*0008*/ 	.byte	0x04, 0x17
        /*000a*/ 	.short	(.L_109 - .L_108)
.L_108:
        /*000c*/ 	.word	0x00000000
        /*0010*/ 	.short	0x000d
        /*0012*/ 	.short	0x0040
        /*0014*/ 	.byte	0x00, 0xf5, 0x21, 0x00


	//----- nvinfo : EIATTR_KPARAM_INFO
	.align		4
.L_109:
        /*0018*/ 	.byte	0x04, 0x17
        /*001a*/ 	.short	(.L_111 - .L_110)
.L_110:
        /*001c*/ 	.word	0x00000000
        /*0020*/ 	.short	0x000c
        /*0022*/ 	.short	0x0038
        /*0024*/ 	.byte	0x00, 0xf5, 0x21, 0x00


	//----- nvinfo : EIATTR_KPARAM_INFO
	.align		4
.L_111:
        /*0028*/ 	.byte	0x04, 0x17
        /*002a*/ 	.short	(.L_113 - .L_112)
.L_112:
        /*002c*/ 	.word	0x00000000
        /*0030*/ 	.short	0x000b
        /*0032*/ 	.short	0x0030
        /*0034*/ 	.byte	0x00, 0xf5, 0x21, 0x00


	//----- nvinfo : EIATTR_KPARAM_INFO
	.align		4
.L_113:
        /*0038*/ 	.byte	0x04, 0x17
        /*003a*/ 	.short	(.L_115 - .L_114)
.L_114:
        /*003c*/ 	.word	0x00000000
        /*0040*/ 	.short	0x000a
        /*0042*/ 	.short	0x0028
        /*0044*/ 	.byte	0x00, 0xf0, 0x11, 0x00


	//----- nvinfo : EIATTR_KPARAM_INFO
	.align		4
.L_115:
        /*0048*/ 	.byte	0x04, 0x17
        /*004a*/ 	.short	(.L_117 - .L_116)
.L_116:
        /*004c*/ 	.word	0x00000000
        /*0050*/ 	.short	0x0009
        /*0052*/ 	.short	0x0024
        /*0054*/ 	.byte	0x00, 0xf0, 0x11, 0x00


	//----- nvinfo : EIATTR_KPARAM_INFO
	.align		4
.L_117:
        /*0058*/ 	.byte	0x04, 0x17
        /*005a*/ 	.short	(.L_119 - .L_118)
.L_118:
        /*005c*/ 	.word	0x00000000
        /*0060*/ 	.short	0x0008
        /*0062*/ 	.short	0x0020
        /*0064*/ 	.byte	0x00, 0xf0, 0x11, 0x00


	//----- nvinfo : EIATTR_KPARAM_INFO
	.align		4
.L_119:
        /*0068*/ 	.byte	0x04, 0x17
        /*006a*/ 	.short	(.L_121 - .L_120)
.L_120:
        /*006c*/ 	.word	0x00000000
        /*0070*/ 	.short	0x0007
        /*0072*/ 	.short	0x001c
        /*0074*/ 	.byte	0x00, 0xf0, 0x11, 0x00


	//----- nvinfo : EIATTR_KPARAM_INFO
	.align		4
.L_121:
        /*0078*/ 	.byte	0x04, 0x17
        /*007a*/ 	.short	(.L_123 - .L_122)
.L_122:
        /*007c*/ 	.word	0x00000000
        /*0080*/ 	.short	0x0006
        /*0082*/ 	.short	0x0018
        /*0084*/ 	.byte	0x00, 0xf0, 0x11, 0x00


	//----- nvinfo : EIATTR_KPARAM_INFO
	.align		4
.L_123:
        /*0088*/ 	.byte	0x04, 0x17
        /*008a*/ 	.short	(.L_125 - .L_124)
.L_124:
        /*008c*/ 	.word	0x00000000
        /*0090*/ 	.short	0x0005
        /*0092*/ 	.short	0x0014
        /*0094*/ 	.byte	0x00, 0xf0, 0x11, 0x00


	//----- nvinfo : EIATTR_KPARAM_INFO
	.align		4
.L_125:
        /*0098*/ 	.byte	0x04, 0x17
        /*009a*/ 	.short	(.L_127 - .L_126)
.L_126:
        /*009c*/ 	.word	0x00000000
        /*00a0*/ 	.short	0x0004
        /*00a2*/ 	.short	0x0010
        /*00a4*/ 	.byte	0x00, 0xf0, 0x11, 0x00


	//----- nvinfo : EIATTR_KPARAM_INFO
	.align		4
.L_127:
        /*00a8*/ 	.byte	0x04, 0x17
        /*00aa*/ 	.short	(.L_129 - .L_128)
.L_128:
        /*00ac*/ 	.word	0x00000000
        /*00b0*/ 	.short	0x0003
        /*00b2*/ 	.short	0x000c
        /*00b4*/ 	.byte	0x00, 0xf0, 0x11, 0x00


	//----- nvinfo : EIATTR_KPARAM_INFO
	.align		4
.L_129:
        /*00b8*/ 	.byte	0x04, 0x17
        /*00ba*/ 	.short	(.L_131 - .L_130)
.L_130:
        /*00bc*/ 	.word	0x00000000
        /*00c0*/ 	.short	0x0002
        /*00c2*/ 	.short	0x0008
        /*00c4*/ 	.byte	0x00, 0xf0, 0x11, 0x00


	//----- nvinfo : EIATTR_KPARAM_INFO
	.align		4
.L_131:
        /*00c8*/ 	.byte	0x04, 0x17
        /*00ca*/ 	.short	(.L_133 - .L_132)
.L_132:
        /*00cc*/ 	.word	0x00000000
        /*00d0*/ 	.short	0x0001
        /*00d2*/ 	.short	0x0004
        /*00d4*/ 	.byte	0x00, 0xf0, 0x11, 0x00


	//----- nvinfo : EIATTR_KPARAM_INFO
	.align		4
.L_133:
        /*00d8*/ 	.byte	0x04, 0x17
        /*00da*/ 	.short	(.L_135 - .L_134)
.L_134:
        /*00dc*/ 	.word	0x00000000
        /*00e0*/ 	.short	0x0000
        /*00e2*/ 	.short	0x0000
        /*00e4*/ 	.byte	0x00, 0xf0, 0x11, 0x00


	//----- nvinfo : EIATTR_SPARSE_MMA_MASK
	.align		4
.L_135:
        /*00e8*/ 	.byte	0x03, 0x50
        /*00ea*/ 	.short	0x0000


	//----- nvinfo : EIATTR_MAXREG_COUNT
	.align		4
        /*00ec*/ 	.byte	0x03, 0x1b
        /*00ee*/ 	.short	0x00ff


	//----- nvinfo : EIATTR_MERCURY_ISA_VERSION
	.align		4
        /*00f0*/ 	.byte	0x03, 0x5f
        /*00f2*/ 	.short	0x0101


	//----- nvinfo : EIATTR_VRC_CTA_INIT_COUNT
	.align		4
        /*00f4*/ 	.byte	0x02, 0x4a
	.zero		1
	.zero		1


	//----- nvinfo : EIATTR_EXIT_INSTR_OFFSETS
	.align		4
        /*00f8*/ 	.byte	0x04, 0x1c
        /*00fa*/ 	.short	(.L_137 - .L_136)


	//   ....[0]....
.L_136:
        /*00fc*/ 	.word	0x00000040


	//   ....[1]....
        /*0100*/ 	.word	0x00000df0


	//   ....[2]....
        /*0104*/ 	.word	0x00001100


	//   ....[3]....
        /*0108*/ 	.word	0x00001410


	//----- nvinfo : EIATTR_CRS_STACK_SIZE
	.align		4
.L_137:
        /*010c*/ 	.byte	0x04, 0x1e
        /*010e*/ 	.short	(.L_139 - .L_138)
.L_138:
        /*0110*/ 	.word	0x00000000


	//----- nvinfo : EIATTR_CBANK_PARAM_SIZE
	.align		4
.L_139:
        /*0114*/ 	.byte	0x03, 0x19
        /*0116*/ 	.short	0x0048


	//----- nvinfo : EIATTR_PARAM_CBANK
	.align		4
        /*0118*/ 	.byte	0x04, 0x0a
        /*011a*/ 	.short	(.L_141 - .L_140)
	.align		4
.L_140:
        /*011c*/ 	.word	index@(.nv.constant0._Z6cnn001iiiiiiiiiiiPfS_S_)
        /*0120*/ 	.short	0x0380
        /*0122*/ 	.short	0x0048


	//----- nvinfo : EIATTR_SW_WAR
	.align		4
.L_141:
        /*0124*/ 	.byte	0x04, 0x36
        /*0126*/ 	.short	(.L_143 - .L_142)
.L_142:
        /*0128*/ 	.word	0x00000008
.L_143:


//--------------------- .nv.info._Z5cnn01iiiiiiiiiiiPfS_S_ --------------------------
	.section	.nv.info._Z5cnn01iiiiiiiiiiiPfS_S_,"",@"SHT_CUDA_INFO"
	.sectionflags	@""
	.align	4


	//----- nvinfo : EIATTR_CUDA_API_VERSION
	.align		4
        /*0000*/ 	.byte	0x04, 0x37
        /*0002*/ 	.short	(.L_145 - .L_144)
.L_144:
        /*0004*/ 	.word	0x00000082


	//----- nvinfo : EIATTR_KPARAM_INFO
	.align		4
.L_145:
        /*0008*/ 	.byte	0x04, 0x17
        /*000a*/ 	.short	(.L_147 - .L_146)
.L_146:
        /*000c*/ 	.word	0x00000000
        /*0010*/ 	.short	0x000d
        /*0012*/ 	.short	0x0040
        /*0014*/ 	.byte	0x00, 0xf5, 0x21, 0x00


	//----- nvinfo : EIATTR_KPARAM_INFO
	.align		4
.L_147:
        /*0018*/ 	.byte	0x04, 0x17
        /*001a*/ 	.short	(.L_149 - .L_148)
.L_148:
        /*001c*/ 	.word	0x00000000
        /*0020*/ 	.short	0x000c
        /*0022*/ 	.short	0x0038
        /*0024*/ 	.byte	0x00, 0xf5, 0x21, 0x00


	//----- nvinfo : EIATTR_KPARAM_INFO
	.align		4
.L_149:
        /*0028*/ 	.byte	0x04, 0x17
        /*002a*/ 	.short	(.L_151 - .L_150)
.L_150:
        /*002c*/ 	.word	0x00000000
        /*0030*/ 	.short	0x000b
        /*0032*/ 	.short	0x0030
        /*0034*/ 	.byte	0x00, 0xf5, 0x21, 0x00


	//----- nvinfo : EIATTR_KPARAM_INFO
	.align		4
.L_151:
        /*0038*/ 	.byte	0x04, 0x17
        /*003a*/ 	.short	(.L_153 - .L_152)
.L_152:
        /*003c*/ 	.word	0x00000000
        /*0040*/ 	.short	0x000a
        /*0042*/ 	.short	0x0028
        /*0044*/ 	.byte	0x00, 0xf0, 0x11, 0x00


	//----- nvinfo : EIATTR_KPARAM_INFO
	.align		4
.L_153:
        /*0048*/ 	.byte	0x04, 0x17
        /*004a*/ 	.short	(.L_155 - .L_154)
.L_154:
        /*004c*/ 	.word	0x00000000
        /*0050*/ 	.short	0x0009
        /*0052*/ 	.short	0x0024
        /*0054*/ 	.byte	0x00, 0xf0, 0x11, 0x00


	//----- nvinfo : EIATTR_KPARAM_INFO
	.align		4
.L_155:
        /*0058*/ 	.byte	0x04, 0x17
        /*005a*/ 	.short	(.L_157 - .L_156)
.L_156:
        /*005c*/ 	.word	0x00000000
        /*0060*/ 	.short	0x0008
        /*0062*/ 	.short	0x0020
        /*0064*/ 	.byte	0x00, 0xf0, 0x11, 0x00


	//----- nvinfo : EIATTR_KPARAM_INFO
	.align		4
.L_157:
        /*0068*/ 	.byte	0x04, 0x17
        /*006a*/ 	.short	(.L_159 - .L_158)
.L_158:
        /*006c*/ 	.word	0x00000000
        /*0070*/ 	.short	0x0007
        /*0072*/ 	.short	0x001c
        /*0074*/ 	.byte	0x00, 0xf0, 0x11, 0x00


	//----- nvinfo : EIATTR_KPARAM_INFO
	.align		4
.L_159:
        /*0078*/ 	.byte	0x04, 0x17
        /*007a*/ 	.short	(.L_161 - .L_160)
.L_160:
        /*007c*/ 	.word	0x00000000
        /*0080*/ 	.short	0x0006
        /*0082*/ 	.short	0x0018
        /*0084*/ 	.byte	0x00, 0xf0, 0x11, 0x00


	//----- nvinfo : EIATTR_KPARAM_INFO
	.align		4
.L_161:
        /*0088*/ 	.byte	0x04, 0x17
        /*008a*/ 	.short	(.L_163 - .L_162)
.L_162:
        /*008c*/ 	.word	0x00000000
        /*0090*/ 	.short	0x0005
        /*0092*/ 	.short	0x0014
        /*0094*/ 	.byte	0x00, 0xf0, 0x11, 0x00


	//----- nvinfo : EIATTR_KPARAM_INFO
	.align		4
.L_163:
        /*0098*/ 	.byte	0x04, 0x17
        /*009a*/ 	.short	(.L_165 - .L_164)
.L_164:
        /*009c*/ 	.word	0x00000000
        /*00a0*/ 	.short	0x0004
        /*00a2*/ 	.short	0x0010
        /*00a4*/ 	.byte	0x00, 0xf0, 0x11, 0x00


	//----- nvinfo : EIATTR_KPARAM_INFO
	.align		4
.L_165:
        /*00a8*/ 	.byte	0x04, 0x17
        /*00aa*/ 	.short	(.L_167 - .L_166)
.L_166:
        /*00ac*/ 	.word	0x00000000
        /*00b0*/ 	.short	0x0003
        /*00b2*/ 	.short	0x000c
        /*00b4*/ 	.byte	0x00, 0xf0, 0x11, 0x00


	//----- nvinfo : EIATTR_KPARAM_INFO
	.align		4
.L_167:
        /*00b8*/ 	.byte	0x04, 0x17
        /*00ba*/ 	.short	(.L_169 - .L_168)
.L_168:
        /*00bc*/ 	.word	0x00000000
        /*00c0*/ 	.short	0x0002
        /*00c2*/ 	.short	0x0008
        /*00c4*/ 	.byte	0x00, 0xf0, 0x11, 0x00


	//----- nvinfo : EIATTR_KPARAM_INFO
	.align		4
.L_169:
        /*00c8*/ 	.byte	0x04, 0x17
        /*00ca*/ 	.short	(.L_171 - .L_170)
.L_170:
        /*00cc*/ 	.word	0x00000000
        /*00d0*/ 	.short	0x0001
        /*00d2*/ 	.short	0x0004
        /*00d4*/ 	.byte	0x00, 0xf0, 0x11, 0x00


	//----- nvinfo : EIATTR_KPARAM_INFO
	.align		4
.L_171:
        /*00d8*/ 	.byte	0x04, 0x17
        /*00da*/ 	.short	(.L_173 - .L_172)
.L_172:
        /*00dc*/ 	.word	0x00000000
        /*00e0*/ 	.short	0x0000
        /*00e2*/ 	.short	0x0000
        /*00e4*/ 	.byte	0x00, 0xf0, 0x11, 0x00


	//----- nvinfo : EIATTR_SPARSE_MMA_MASK
	.align		4
.L_173:
        /*00e8*/ 	.byte	0x03, 0x50
        /*00ea*/ 	.short	0x0000


	//----- nvinfo : EIATTR_MAXREG_COUNT
	.align		4
        /*00ec*/ 	.byte	0x03, 0x1b
        /*00ee*/ 	.short	0x00ff


	//----- nvinfo : EIATTR_NUM_BARRIERS
	.align		4
        /*00f0*/ 	.byte	0x02, 0x4c
        /*00f2*/ 	.byte	0x01
	.zero		1


	//----- nvinfo : EIATTR_MERCURY_ISA_VERSION
	.align		4
        /*00f4*/ 	.byte	0x03, 0x5f
        /*00f6*/ 	.short	0x0101


	//----- nvinfo : EIATTR_VRC_CTA_INIT_COUNT
	.align		4
        /*00f8*/ 	.byte	0x02, 0x4a
	.zero		1
	.zero		1


	//----- nvinfo : EIATTR_EXIT_INSTR_OFFSETS
	.align		4
        /*00fc*/ 	.byte	0x04, 0x1c
        /*00fe*/ 	.short	(.L_175 - .L_174)


	//   ....[0]....
.L_174:
        /*0100*/ 	.word	0x00000040


	//   ....[1]....
        /*0104*/ 	.word	0x000012c0


	//----- nvinfo : EIATTR_CRS_STACK_SIZE
	.align		4
.L_175:
        /*0108*/ 	.byte	0x04, 0x1e
        /*010a*/ 	.short	(.L_177 - .L_176)
.L_176:
        /*010c*/ 	.word	0x00000000


	//----- nvinfo : EIATTR_CBANK_PARAM_SIZE
	.align		4
.L_177:
        /*0110*/ 	.byte	0x03, 0x19
        /*0112*/ 	.short	0x0048


	//----- nvinfo : EIATTR_PARAM_CBANK
	.align		4
        /*0114*/ 	.byte	0x04, 0x0a
        /*0116*/ 	.short	(.L_179 - .L_178)
	.align		4
.L_178:
        /*0118*/ 	.word	index@(.nv.constant0._Z5cnn01iiiiiiiiiiiPfS_S_)
        /*011c*/ 	.short	0x0380
        /*011e*/ 	.short	0x0048


	//----- nvinfo : EIATTR_SW_WAR
	.align		4
.L_179:
        /*0120*/ 	.byte	0x04, 0x36
        /*0122*/ 	.short	(.L_181 - .L_180)
.L_180:
        /*0124*/ 	.word	0x00000008
.L_181:


//--------------------- .nv.info._Z5cnn00iiiiiiiiiiiPfS_S_ --------------------------
	.section	.nv.info._Z5cnn00iiiiiiiiiiiPfS_S_,"",@"SHT_CUDA_INFO"
	.sectionflags	@""
	.align	4


	//----- nvinfo : EIATTR_CUDA_API_VERSION
	.align		4
        /*0000*/ 	.byte	0x04, 0x37
        /*0002*/ 	.short	(.L_183 - .L_182)
.L_182:
        /*0004*/ 	.word	0x00000082


	//----- nvinfo : EIATTR_KPARAM_INFO
	.align		4
.L_183:
        /*0008*/ 	.byte	0x04, 0x17
        /*000a*/ 	.short	(.L_185 - .L_184)
.L_184:
        /*000c*/ 	.word	0x00000000
        /*0010*/ 	.short	0x000d
        /*0012*/ 	.short	0x0040
        /*0014*/ 	.byte	0x00, 0xf5, 0x21, 0x00


	//----- nvinfo : EIATTR_KPARAM_INFO
	.align		4
.L_185:
        /*0018*/ 	.byte	0x04, 0x17
        /*001a*/ 	.short	(.L_187 - .L_186)
.L_186:
        /*001c*/ 	.word	0x00000000
        /*0020*/ 	.short	0x000c
        /*0022*/ 	.short	0x0038
        /*0024*/ 	.byte	0x00, 0xf5, 0x21, 0x00


	//----- nvinfo : EIATTR_KPARAM_INFO
	.align		4
.L_187:
        /*0028*/ 	.byte	0x04, 0x17
        /*002a*/ 	.short	(.L_189 - .L_188)
.L_188:
        /*002c*/ 	.word	0x00000000
        /*0030*/ 	.short	0x000b
        /*0032*/ 	.short	0x0030
        /*0034*/ 	.byte	0x00, 0xf5, 0x21, 0x00


	//----- nvinfo : EIATTR_KPARAM_INFO
	.align		4
.L_189:
        /*0038*/ 	.byte	0x04, 0x17
        /*003a*/ 	.short	(.L_191 - .L_190)
.L_190:
        /*003c*/ 	.word	0x00000000
        /*0040*/ 	.short	0x000a
        /*0042*/ 	.short	0x0028
        /*0044*/ 	.byte	0x00, 0xf0, 0x11, 0x00


	//----- nvinfo : EIATTR_KPARAM_INFO
	.align		4
.L_191:
        /*0048*/ 	.byte	0x04, 0x17
        /*004a*/ 	.short	(.L_193 - .L_192)
.L_192:
        /*004c*/ 	.word	0x00000000
        /*0050*/ 	.short	0x0009
        /*0052*/ 	.short	0x0024
        /*0054*/ 	.byte	0x00, 0xf0, 0x11, 0x00


	//----- nvinfo : EIATTR_KPARAM_INFO
	.align		4
.L_193:
        /*0058*/ 	.byte	0x04, 0x17
        /*005a*/ 	.short	(.L_195 - .L_194)
.L_194:
        /*005c*/ 	.word	0x00000000
        /*0060*/ 	.short	0x0008
        /*0062*/ 	.short	0x0020
        /*0064*/ 	.byte	0x00, 0xf0, 0x11, 0x00


	//----- nvinfo : EIATTR_KPARAM_INFO
	.align		4
.L_195:
        /*0068*/ 	.byte	0x04, 0x17
        /*006a*/ 	.short	(.L_197 - .L_196)
.L_196:
        /*006c*/ 	.word	0x00000000
        /*0070*/ 	.short	0x0007
        /*0072*/ 	.short	0x001c
        /*0074*/ 	.byte	0x00, 0xf0, 0x11, 0x00


	//----- nvinfo : EIATTR_KPARAM_INFO
	.align		4
.L_197:
        /*0078*/ 	.byte	0x04, 0x17
        /*007a*/ 	.short	(.L_199 - .L_198)
.L_198:
        /*007c*/ 	.word	0x00000000
        /*0080*/ 	.short	0x0006
        /*0082*/ 	.short	0x0018
        /*0084*/ 	.byte	0x00, 0xf0, 0x11, 0x00


	//----- nvinfo : EIATTR_KPARAM_INFO
	.align		4
.L_199:
        /*0088*/ 	.byte	0x04, 0x17
        /*008a*/ 	.short	(.L_201 - .L_200)
.L_200:
        /*008c*/ 	.word	0x00000000
        /*0090*/ 	.short	0x0005
        /*0092*/ 	.short	0x0014
        /*0094*/ 	.byte	0x00, 0xf0, 0x11, 0x00


	//----- nvinfo : EIATTR_KPARAM_INFO
	.align		4
.L_201:
        /*0098*/ 	.byte	0x04, 0x17
        /*009a*/ 	.short	(.L_203 - .L_202)
.L_202:
        /*009c*/ 	.word	0x00000000
        /*00a0*/ 	.short	0x0004
        /*00a2*/ 	.short	0x0010
        /*00a4*/ 	.byte	0x00, 0xf0, 0x11, 0x00


	//----- nvinfo : EIATTR_KPARAM_INFO
	.align		4
.L_203:
        /*00a8*/ 	.byte	0x04, 0x17
        /*00aa*/ 	.short	(.L_205 - .L_204)
.L_204:
        /*00ac*/ 	.word	0x00000000
        /*00b0*/ 	.short	0x0003
        /*00b2*/ 	.short	0x000c
        /*00b4*/ 	.byte	0x00, 0xf0, 0x11, 0x00


	//----- nvinfo : EIATTR_KPARAM_INFO
	.align		4
.L_205:
        /*00b8*/ 	.byte	0x04, 0x17
        /*00ba*/ 	.short	(.L_207 - .L_206)
.L_206:
        /*00bc*/ 	.word	0x00000000
        /*00c0*/ 	.short	0x0002
        /*00c2*/ 	.short	0x0008
        /*00c4*/ 	.byte	0x00, 0xf0, 0x11, 0x00


	//----- nvinfo : EIATTR_KPARAM_INFO
	.align		4
.L_207:
        /*00c8*/ 	.byte	0x04, 0x17
        /*00ca*/ 	.short	(.L_209 - .L_208)
.L_208:
        /*00cc*/ 	.word	0x00000000
        /*00d0*/ 	.short	0x0001
        /*00d2*/ 	.short	0x0004
        /*00d4*/ 	.byte	0x00, 0xf0, 0x11, 0x00


	//----- nvinfo : EIATTR_KPARAM_INFO
	.align		4
.L_209:
        /*00d8*/ 	.byte	0x04, 0x17
        /*00da*/ 	.short	(.L_211 - .L_210)
.L_210:
        /*00dc*/ 	.word	0x00000000
        /*00e0*/ 	.short	0x0000
        /*00e2*/ 	.short	0x0000
        /*00e4*/ 	.byte	0x00, 0xf0, 0x11, 0x00


	//----- nvinfo : EIATTR_SPARSE_MMA_MASK
	.align		4
.L_211:
        /*00e8*/ 	.byte	0x03, 0x50
        /*00ea*/ 	.short	0x0000


	//----- nvinfo : EIATTR_MAXREG_COUNT
	.align		4
        /*00ec*/ 	.byte	0x03, 0x1b
        /*00ee*/ 	.short	0x00ff


	//----- nvinfo : EIATTR_MERCURY_ISA_VERSION
	.align		4
        /*00f0*/ 	.byte	0x03, 0x5f
        /*00f2*/ 	.short	0x0101


	//----- nvinfo : EIATTR_VRC_CTA_INIT_COUNT
	.align		4
        /*00f4*/ 	.byte	0x02, 0x4a
	.zero		1
	.zero		1


	//----- nvinfo : EIATTR_EXIT_INSTR_OFFSETS
	.align		4
        /*00f8*/ 	.byte	0x04, 0x1c
        /*00fa*/ 	.short	(.L_213 - .L_212)


	//   ....[0]....
.L_212:
        /*00fc*/ 	.word	0x00000040


	//   ....[1]....
        /*0100*/ 	.word	0x00000d90


	//   ....[2]....
        /*0104*/ 	.word	0x000010a0


	//   ....[3]....
        /*0108*/ 	.word	0x000014c0


	//   ....[4]....
        /*010c*/ 	.word	0x000018e0


	//----- nvinfo : EIATTR_CRS_STACK_SIZE
	.align		4
.L_213:
        /*0110*/ 	.byte	0x04, 0x1e
        /*0112*/ 	.short	(.L_215 - .L_214)
.L_214:
        /*0114*/ 	.word	0x00000000


	//----- nvinfo : EIATTR_CBANK_PARAM_SIZE
	.align		4
.L_215:
        /*0118*/ 	.byte	0x03, 0x19
        /*011a*/ 	.short	0x0048


	//----- nvinfo : EIATTR_PARAM_CBANK
	.align		4
        /*011c*/ 	.byte	0x04, 0x0a
        /*011e*/ 	.short	(.L_217 - .L_216)
	.align		4
.L_216:
        /*0120*/ 	.word	index@(.nv.constant0._Z5cnn00iiiiiiiiiiiPfS_S_)
        /*0124*/ 	.short	0x0380
        /*0126*/ 	.short	0x0048


	//----- nvinfo : EIATTR_SW_WAR
	.align		4
.L_217:
        /*0128*/ 	.byte	0x04, 0x36
        /*012a*/ 	.short	(.L_219 - .L_218)
.L_218:
        /*012c*/ 	.word	0x00000008
.L_219:


//--------------------- .nv.callgraph             --------------------------
	.section	.nv.callgraph,"",@"SHT_CUDA_CALLGRAPH"
	.align	4
	.sectionentsize	8
	.align		4
        /*0000*/ 	.word	0x00000000
	.align		4
        /*0004*/ 	.word	0xffffffff
	.align		4
        /*0008*/ 	.word	0x00000000
	.align		4
        /*000c*/ 	.word	0xfffffffe
	.align		4
        /*0010*/ 	.word	0x00000000
	.align		4
        /*0014*/ 	.word	0xfffffffd
	.align		4
        /*0018*/ 	.word	0x00000000
	.align		4
        /*001c*/ 	.word	0xfffffffc


//--------------------- .text._Z6cnn003iiiiiiiiiiiPfS_S_ --------------------------
	.section	.text._Z6cnn003iiiiiiiiiiiPfS_S_,"ax",@progbits
	.align	128
        .global         _Z6cnn003iiiiiiiiiiiPfS_S_
        .type           _Z6cnn003iiiiiiiiiiiPfS_S_,@function
        .size           _Z6cnn003iiiiiiiiiiiPfS_S_,(.L_x_135 - _Z6cnn003iiiiiiiiiiiPfS_S_)
        .other          _Z6cnn003iiiiiiiiiiiPfS_S_,@"STO_CUDA_ENTRY STV_DEFAULT"
_Z6cnn003iiiiiiiiiiiPfS_S_:
.text._Z6cnn003iiiiiiiiiiiPfS_S_:
[----:B------:R-:W-:Y:S01]  /*0000*/  LDC R1, c[0x0][0x37c] ;  /* 0x0000df00ff017b82 */ /* 0x000fe20000000800 */
[----:B------:R-:W0:Y:S01]  /*0010*/  S2R R36, SR_TID.Y ;  /* 0x0000000000247919 */ /* 0x000e220000002200 */
[----:B------:R-:W0:Y:S02]  /*0020*/  LDCU UR4, c[0x0][0x3a4] ;  /* 0x00007480ff0477ac */ /* 0x000e240008000800 */
[----:B0-----:R-:W-:-:S13]  /*0030*/  ISETP.GE.AND P0, PT, R36, UR4, PT ;  /* 0x0000000424007c0c */ /* 0x001fda000bf06270 */
[----:B------:R-:W-:Y:S05]  /*0040*/  @P0 EXIT ;  /* 0x000000000000094d */ /* 0x000fea0003800000 */
[----:B------:R-:W0:Y:S01]  /*0050*/  S2R R0, SR_TID.Z ;  /* 0x0000000000007919 */ /* 0x000e220000002300 */
[----:B------:R-:W1:Y:S01]  /*0060*/  S2UR UR6, SR_CgaCtaId ;  /* 0x00000000000679c3 */ /* 0x000e620000008800 */
[----:B------:R-:W2:Y:S01]  /*0070*/  LDCU UR4, c[0x0][0x398] ;  /* 0x00007300ff0477ac */ /* 0x000ea20008000800 */
[----:B------:R-:W3:Y:S01]  /*0080*/  S2R R4, SR_TID.X ;  /* 0x0000000000047919 */ /* 0x000ee20000002100 */
[----:B------:R-:W-:Y:S01]  /*0090*/  UMOV UR5, 0x400 ;  /* 0x0000040000057882 */ /* 0x000fe20000000000 */
[----:B------:R-:W4:Y:S04]  /*00a0*/  LDCU.64 UR8, c[0x0][0x358] ;  /* 0x00006b00ff0877ac */ /* 0x000f280008000a00 */
[----:B------:R-:W3:Y:S08]  /*00b0*/  S2UR UR7, SR_CTAID.Y ;  /* 0x00000000000779c3 */ /* 0x000ef00000002600 */
[----:B------:R-:W3:Y:S01]  /*00c0*/  S2UR UR10, SR_CTAID.X ;  /* 0x00000000000a79c3 */ /* 0x000ee20000002500 */
[----:B--2---:R-:W-:-:S04]  /*00d0*/  UIADD3 UR4, UPT, UPT, UR4, 0x1, URZ ;  /* 0x0000000104047890 */ /* 0x004fc8000fffe0ff */
[----:B------:R-:W-:Y:S02]  /*00e0*/  ULEA.HI UR4, UR4, UR4, URZ, 0x1 ;  /* 0x0000000404047291 */ /* 0x000fe4000f8f08ff */
[----:B-1----:R-:W-:Y:S02]  /*00f0*/  ULEA UR5, UR6, UR5, 0x18 ;  /* 0x0000000506057291 */ /* 0x002fe4000f8ec0ff */
[----:B------:R-:W-:Y:S01]  /*0100*/  USHF.R.S32.HI UR4, URZ, 0x1, UR4 ;  /* 0x00000001ff047899 */ /* 0x000fe20008011404 */
[----:B0-----:R-:W-:-:S03]  /*0110*/  SHF.L.U32 R0, R0, 0x4, RZ ;  /* 0x0000000400007819 */ /* 0x001fc600000006ff */
[----:B------:R-:W-:Y:S01]  /*0120*/  UISETP.LT.AND UP0, UPT, UR4, 0x1, UPT ;  /* 0x000000010400788c */ /* 0x000fe2000bf01270 */
[C---:B------:R-:W-:Y:S01]  /*0130*/  LOP3.LUT R37, R0.reuse, 0x10, RZ, 0xc0, !PT ;  /* 0x0000001000257812 */ /* 0x040fe200078ec0ff */
[----:B------:R-:W-:Y:S02]  /*0140*/  VIADD R2, R0, UR5 ;  /* 0x0000000500027c36 */ /* 0x000fe40008000000 */
[----:B------:R-:W-:Y:S02]  /*0150*/  USEL UR4, UR4, 0x1, !UP0 ;  /* 0x0000000104047887 */ /* 0x000fe4000c000000 */
[----:B------:R-:W-:Y:S01]  /*0160*/  VIADD R37, R37, UR5 ;  /* 0x0000000525257c36 */ /* 0x000fe20008000000 */
[----:B------:R-:W-:-:S04]  /*0170*/  LEA R3, R36, R2, 0x3 ;  /* 0x0000000224037211 */ /* 0x000fc800078e18ff */
[----:B---34-:R-:W-:-:S07]  /*0180*/  LEA R38, R4, R3, 0x2 ;  /* 0x0000000304267211 */ /* 0x018fce00078e10ff */
.L_x_24:
[----:B0-----:R-:W0:Y:S02]  /*0190*/  LDCU UR5, c[0x0][0x3a8] ;  /* 0x00007500ff0577ac */ /* 0x001e240008000800 */
[----:B0-----:R-:W-:-:S13]  /*01a0*/  ISETP.GE.AND P0, PT, R4, UR5, PT ;  /* 0x0000000504007c0c */ /* 0x001fda000bf06270 */
[----:B-1----:R-:W-:Y:S05]  /*01b0*/  @P0 BRA `(.L_x_0) ;  /* 0x0000001000e40947 */ /* 0x002fea0003800000 */
[----:B------:R-:W0:Y:S01]  /*01c0*/  LDCU UR5, c[0x0][0x39c] ;  /* 0x00007380ff0577ac */ /* 0x000e220008000800 */
[----:B------:R-:W-:Y:S02]  /*01d0*/  IMAD.MOV.U32 R34, RZ, RZ, R4 ;  /* 0x000000ffff227224 */ /* 0x000fe400078e0004 */
[----:B0-----:R-:W-:-:S07]  /*01e0*/  IMAD R3, R36, UR5, RZ ;  /* 0x0000000524037c24 */ /* 0x001fce000f8e02ff */
.L_x_23:
[----:B0-----:R-:W0:Y:S01]  /*01f0*/  S2R R2, SR_TID.Z ;  /* 0x0000000000027919 */ /* 0x001e220000002300 */
[----:B-1----:R-:W1:Y:S01]  /*0200*/  S2UR UR6, SR_CgaCtaId ;  /* 0x00000000000679c3 */ /* 0x002e620000008800 */
[----:B------:R-:W-:Y:S01]  /*0210*/  UMOV UR5, 0x400 ;  /* 0x0000040000057882 */ /* 0x000fe20000000000 */
[----:B------:R-:W-:Y:S01]  /*0220*/  HFMA2 R25, -RZ, RZ, 0, 0 ;  /* 0x00000000ff197431 */ /* 0x000fe200000001ff */
[----:B------:R-:W2:Y:S01]  /*0230*/  S2R R0, SR_TID.Y ;  /* 0x0000000000007919 */ /* 0x000ea20000002200 */
[----:B------:R-:W-:-:S04]  /*0240*/  UIADD3 UR5, UPT, UPT, UR5, 0x20, URZ ;  /* 0x0000002005057890 */ /* 0x000fc8000fffe0ff */
[----:B-1----:R-:W-:Y:S01]  /*0250*/  ULEA UR5, UR6, UR5, 0x18 ;  /* 0x0000000506057291 */ /* 0x002fe2000f8ec0ff */
[----:B0-----:R-:W-:-:S05]  /*0260*/  SHF.L.U32 R5, R2, 0x4, RZ ;  /* 0x0000000402057819 */ /* 0x001fca00000006ff */
[----:B------:R-:W-:-:S05]  /*0270*/  VIADD R5, R5, UR5 ;  /* 0x0000000505057c36 */ /* 0x000fca0008000000 */
[----:B------:R-:W0:Y:S01]  /*0280*/  LDCU UR5, c[0x0][0x384] ;  /* 0x00007080ff0577ac */ /* 0x000e220008000800 */
[----:B--2---:R-:W-:-:S05]  /*0290*/  LEA R5, R0, R5, 0x3 ;  /* 0x0000000500057211 */ /* 0x004fca00078e18ff */
[----:B------:R-:W-:-:S05]  /*02a0*/  IMAD R5, R4, 0x4, R5 ;  /* 0x0000000404057824 */ /* 0x000fca00078e0205 */
[----:B------:R1:W-:Y:S01]  /*02b0*/  STS [R5], RZ ;  /* 0x000000ff05007388 */ /* 0x0003e20000000800 */
[----:B0-----:R-:W-:-:S09]  /*02c0*/  UISETP.GE.AND UP0, UPT, UR5, 0x1, UPT ;  /* 0x000000010500788c */ /* 0x001fd2000bf06270 */
[----:B-1----:R-:W-:Y:S05]  /*02d0*/  BRA.U !UP0, `(.L_x_1) ;  /* 0x0000001108047547 */ /* 0x002fea000b800000 */
[----:B------:R-:W0:Y:S01]  /*02e0*/  LDCU UR5, c[0x0][0x3a0] ;  /* 0x00007400ff0577ac */ /* 0x000e220008000800 */
[----:B------:R-:W-:Y:S01]  /*02f0*/  IMAD.MOV.U32 R25, RZ, RZ, RZ ;  /* 0x000000ffff197224 */ /* 0x000fe200078e00ff */
[----:B------:R-:W-:Y:S01]  /*0300*/  MOV R35, RZ ;  /* 0x000000ff00237202 */ /* 0x000fe20000000f00 */
[----:B0-----:R-:W-:-:S07]  /*0310*/  IMAD R5, R34, UR5, RZ ;  /* 0x0000000522057c24 */ /* 0x001fce000f8e02ff */
.L_x_20:
[----:B------:R-:W0:Y:S02]  /*0320*/  LDCU UR5, c[0x0][0x394] ;  /* 0x00007280ff0577ac */ /* 0x000e240008000800 */
[----:B0-----:R-:W-:-:S09]  /*0330*/  UISETP.GE.AND UP0, UPT, UR5, 0x1, UPT ;  /* 0x000000010500788c */ /* 0x001fd2000bf06270 */
[----:B------:R-:W-:Y:S05]  /*0340*/  BRA.U !UP0, `(.L_x_2) ;  /* 0x0000000d08c47547 */ /* 0x000fea000b800000 */
[----:B------:R-:W0:Y:S01]  /*0350*/  LDCU UR5, c[0x0][0x384] ;  /* 0x00007080ff0577ac */ /* 0x000e220008000800 */
[----:B------:R-:W-:Y:S01]  /*0360*/  LEA R7, R35, 0x2, 0x1 ;  /* 0x0000000223077811 */ /* 0x000fe200078e08ff */
[----:B------:R-:W-:Y:S01]  /*0370*/  BSSY B2, `(.L_x_2) ;  /* 0x00000ee000027945 */ /* 0x000fe20003800000 */
[----:B------:R-:W-:Y:S02]  /*0380*/  IMAD.MOV.U32 R6, RZ, RZ, RZ ;  /* 0x000000ffff067224 */ /* 0x000fe400078e00ff */
[----:B0-----:R-:W-:-:S07]  /*0390*/  VIMNMX R7, PT, PT, R7, UR5, PT ;  /* 0x0000000507077c48 */ /* 0x001fce000bfe0100 */
.L_x_19:
[----:B------:R-:W0:Y:S02]  /*03a0*/  LDCU UR5, c[0x0][0x398] ;  /* 0x00007300ff0577ac */ /* 0x000e240008000800 */
[----:B0-----:R-:W-:-:S09]  /*03b0*/  UISETP.GE.AND UP0, UPT, UR5, 0x1, UPT ;  /* 0x000000010500788c */ /* 0x001fd2000bf06270 */
[----:B------:R-:W-:Y:S05]  /*03c0*/  BRA.U !UP0, `(.L_x_3) ;  /* 0x0000000d087c7547 */ /* 0x000fea000b800000 */
[----:B------:R-:W0:Y:S01]  /*03d0*/  LDC R11, c[0x0][0x384] ;  /* 0x0000e100ff0b7b82 */ /* 0x000e220000000800 */
[----:B------:R-:W1:Y:S01]  /*03e0*/  LDCU UR5, c[0x0][0x384] ;  /* 0x00007080ff0577ac */ /* 0x000e620008000800 */
[C---:B------:R-:W-:Y:S01]  /*03f0*/  SHF.L.U32 R9, R6.reuse, 0x1, RZ ;  /* 0x0000000106097819 */ /* 0x040fe200000006ff */
[----:B------:R-:W-:Y:S01]  /*0400*/  IMAD R8, R35, 0x2, R2 ;  /* 0x0000000223087824 */ /* 0x000fe200078e0202 */
[----:B------:R-:W-:Y:S01]  /*0410*/  PRMT R12, RZ, 0x7610, R12 ;  /* 0x00007610ff0c7816 */ /* 0x000fe2000000000c */
[----:B------:R-:W-:Y:S01]  /*0420*/  VIADD R17, R37, 0x20 ;  /* 0x0000002025117836 */ /* 0x000fe20000000000 */
[----:B------:R-:W-:Y:S02]  /*0430*/  IADD3 R10, PT, PT, R9, R0, RZ ;  /* 0x00000000090a7210 */ /* 0x000fe40007ffe0ff */
[----:B------:R-:W2:Y:S01]  /*0440*/  LDC R15, c[0x0][0x394] ;  /* 0x0000e500ff0f7b82 */ /* 0x000ea20000000800 */
[----:B------:R-:W-:Y:S01]  /*0450*/  PRMT R13, RZ, 0x7610, R13 ;  /* 0x00007610ff0d7816 */ /* 0x000fe2000000000d */
[----:B------:R-:W-:-:S02]  /*0460*/  IMAD R14, R6, -0x10, R17 ;  /* 0xfffffff0060e7824 */ /* 0x000fc400078e0211 */
[----:B0-----:R-:W-:Y:S01]  /*0470*/  IMAD R11, R11, UR7, R8 ;  /* 0x000000070b0b7c24 */ /* 0x001fe2000f8e0208 */
[----:B--2---:R-:W-:-:S03]  /*0480*/  ISETP.GE.AND P0, PT, R10, R15, PT ;  /* 0x0000000f0a00720c */ /* 0x004fc60003f06270 */
[----:B------:R-:W-:Y:S01]  /*0490*/  IMAD R10, R11, R15, R10 ;  /* 0x0000000f0b0a7224 */ /* 0x000fe200078e020a */
[----:B------:R-:W-:Y:S02]  /*04a0*/  MOV R11, RZ ;  /* 0x000000ff000b7202 */ /* 0x000fe40000000f00 */
[----:B-1----:R-:W-:Y:S02]  /*04b0*/  ISETP.LT.AND P0, PT, R8, UR5, !P0 ;  /* 0x0000000508007c0c */ /* 0x002fe4000c701270 */
[----:B------:R-:W-:-:S11]  /*04c0*/  VIADDMNMX R15, R9, 0x2, R15, PT ;  /* 0x00000002090f7846 */ /* 0x000fd6000380010f */
.L_x_18:
[----:B------:R-:W0:Y:S01]  /*04d0*/  LDC R16, c[0x0][0x398] ;  /* 0x0000e600ff107b82 */ /* 0x000e220000000800 */
[----:B------:R-:W-:-:S05]  /*04e0*/  IMAD.SHL.U32 R17, R11, 0x2, RZ ;  /* 0x000000020b117824 */ /* 0x000fca00078e00ff */
[----:B------:R-:W-:-:S04]  /*04f0*/  IADD3 R21, PT, PT, R17, R4, RZ ;  /* 0x0000000411157210 */ /* 0x000fc80007ffe0ff */
[----:B0-----:R-:W-:-:S13]  /*0500*/  ISETP.GE.OR P1, PT, R21, R16, !P0 ;  /* 0x000000101500720c */ /* 0x001fda0004726670 */
[----:B------:R-:W0:Y:S01]  /*0510*/  @!P1 LDC.64 R18, c[0x0][0x3b8] ;  /* 0x0000ee00ff129b82 */ /* 0x000e220000000a00 */
[----:B------:R-:W-:-:S04]  /*0520*/  @!P1 IMAD R21, R10, R16, R21 ;  /* 0x000000100a159224 */ /* 0x000fc800078e0215 */
[----:B0-----:R-:W-:-:S06]  /*0530*/  @!P1 IMAD.WIDE R18, R21, 0x4, R18 ;  /* 0x0000000415129825 */ /* 0x001fcc00078e0212 */
[----:B------:R-:W2:Y:S01]  /*0540*/  @!P1 LDG.E R19, desc[UR8][R18.64] ;  /* 0x0000000812139981 */ /* 0x000ea2000c1e1900 */
[----:B------:R-:W-:Y:S05]  /*0550*/  WARPSYNC.ALL ;  /* 0x0000000000007948 */ /* 0x000fea0003800000 */
[----:B------:R-:W0:Y:S01]  /*0560*/  LDCU UR5, c[0x0][0x394] ;  /* 0x00007280ff0577ac */ /* 0x000e220008000800 */
[----:B------:R-:W-:Y:S01]  /*0570*/  BSSY.RECONVERGENT B1, `(.L_x_4) ;  /* 0x00000bc000017945 */ /* 0x000fe20003800200 */
[C---:B------:R-:W-:Y:S01]  /*0580*/  VIADD R21, R17.reuse, 0x1 ;  /* 0x0000000111157836 */ /* 0x040fe20000000000 */
[----:B--2---:R1:W-:Y:S01]  /*0590*/  @!P1 STS [R38], R19 ;  /* 0x0000001326009388 */ /* 0x0043e20000000800 */
[----:B------:R-:W-:Y:S01]  /*05a0*/  BAR.SYNC.DEFER_BLOCKING 0x0 ;  /* 0x0000000000007b1d */ /* 0x000fe20000010000 */
[----:B------:R-:W-:-:S04]  /*05b0*/  ISETP.GE.AND P1, PT, R17, R16, PT ;  /* 0x000000101100720c */ /* 0x000fc80003f26270 */
[----:B0-----:R-:W-:-:S04]  /*05c0*/  ISETP.GE.OR P1, PT, R9, UR5, P1 ;  /* 0x0000000509007c0c */ /* 0x001fc80008f26670 */
[----:B------:R-:W-:-:S13]  /*05d0*/  ISETP.GE.OR P1, PT, R8, R7, P1 ;  /* 0x000000070800720c */ /* 0x000fda0000f26670 */
[----:B-1----:R-:W-:Y:S05]  /*05e0*/  @P1 BRA `(.L_x_5) ;  /* 0x0000000800d01947 */ /* 0x002fea0003800000 */
[----:B------:R-:W-:Y:S01]  /*05f0*/  IMAD.SHL.U32 R19, R13, 0x2, RZ ;  /* 0x000000020d137824 */ /* 0x000fe200078e00ff */
[----:B------:R-:W-:Y:S01]  /*0600*/  SHF.L.U32 R18, R12, 0x1, RZ ;  /* 0x000000010c127819 */ /* 0x000fe200000006ff */
[----:B------:R-:W0:Y:S01]  /*0610*/  LDCU UR5, c[0x0][0x3a0] ;  /* 0x00007400ff0577ac */ /* 0x000e220008000800 */
[----:B------:R-:W-:Y:S01]  /*0620*/  VIADDMNMX R16, R17, 0x2, R16, PT ;  /* 0x0000000211107846 */ /* 0x000fe20003800110 */
[----:B------:R-:W-:Y:S01]  /*0630*/  IMAD.MOV R22, RZ, RZ, -R19 ;  /* 0x000000ffff167224 */ /* 0x000fe200078e0a13 */
[----:B------:R-:W-:Y:S02]  /*0640*/  IADD3 R20, PT, PT, RZ, -R18, RZ ;  /* 0x80000012ff147210 */ /* 0x000fe40007ffe0ff */
[----:B------:R-:W-:Y:S02]  /*0650*/  VIMNMX R18, PT, PT, R21, R16, !PT ;  /* 0x0000001015127248 */ /* 0x000fe40007fe0100 */
[----:B------:R-:W-:Y:S02]  /*0660*/  PRMT R19, R20, 0x7710, RZ ;  /* 0x0000771014137816 */ /* 0x000fe400000000ff */
[----:B------:R-:W-:-:S02]  /*0670*/  PRMT R21, R22, 0x7710, RZ ;  /* 0x0000771016157816 */ /* 0x000fc400000000ff */
[----:B------:R-:W-:-:S03]  /*0680*/  IADD3 R16, PT, PT, R18, R19, RZ ;  /* 0x0000001312107210 */ /* 0x000fc60007ffe0ff */
[----:B------:R-:W-:Y:S01]  /*0690*/  IMAD.IADD R19, R18, 0x1, R21 ;  /* 0x0000000112137824 */ /* 0x000fe200078e0215 */
[----:B------:R-:W-:Y:S02]  /*06a0*/  LOP3.LUT R26, R16, 0xffff, RZ, 0xc0, !PT ;  /* 0x0000ffff101a7812 */ /* 0x000fe400078ec0ff */
[----:B------:R-:W-:Y:S02]  /*06b0*/  IADD3 R18, PT, PT, -R17, R18, RZ ;  /* 0x0000001211127210 */ /* 0x000fe40007ffe1ff */
[----:B------:R-:W-:Y:S02]  /*06c0*/  LOP3.LUT R16, R19, 0xffff, RZ, 0xc0, !PT ;  /* 0x0000ffff13107812 */ /* 0x000fe400078ec0ff */
[----:B------:R-:W-:Y:S01]  /*06d0*/  LOP3.LUT R19, R26, 0x7, RZ, 0xc0, !PT ;  /* 0x000000071a137812 */ /* 0x000fe200078ec0ff */
[----:B------:R-:W-:Y:S01]  /*06e0*/  VIADD R21, R18, 0xffffffff ;  /* 0xffffffff12157836 */ /* 0x000fe20000000000 */
[----:B------:R-:W-:Y:S02]  /*06f0*/  LOP3.LUT R20, R16, 0xf, RZ, 0xc0, !PT ;  /* 0x0000000f10147812 */ /* 0x000fe400078ec0ff */
[----:B------:R-:W-:-:S02]  /*0700*/  IADD3 R19, PT, PT, R19, -0x1, RZ ;  /* 0xffffffff13137810 */ /* 0x000fc40007ffe0ff */
[----:B------:R-:W-:Y:S01]  /*0710*/  ISETP.GE.U32.AND P4, PT, R21, 0xf, PT ;  /* 0x0000000f1500780c */ /* 0x000fe20003f86070 */
[----:B------:R-:W-:Y:S01]  /*0720*/  VIADD R20, R20, 0xffffffff ;  /* 0xffffffff14147836 */ /* 0x000fe20000000000 */
[----:B------:R-:W-:Y:S02]  /*0730*/  LOP3.LUT R21, R18, 0xfffffff0, RZ, 0xc0, !PT ;  /* 0xfffffff012157812 */ /* 0x000fe400078ec0ff */
[----:B------:R-:W-:Y:S01]  /*0740*/  ISETP.GE.U32.AND P3, PT, R19, 0x3, PT ;  /* 0x000000031300780c */ /* 0x000fe20003f66070 */
[----:B0-----:R-:W-:Y:S01]  /*0750*/  IMAD R19, R34, UR5, R17 ;  /* 0x0000000522137c24 */ /* 0x001fe2000f8e0211 */
[----:B------:R-:W-:Y:S01]  /*0760*/  ISETP.GE.U32.AND P2, PT, R20, 0x7, PT ;  /* 0x000000071400780c */ /* 0x000fe20003f46070 */
[----:B------:R-:W-:Y:S01]  /*0770*/  IMAD.MOV R21, RZ, RZ, -R21 ;  /* 0x000000ffff157224 */ /* 0x000fe200078e0a15 */
[----:B------:R-:W-:Y:S02]  /*0780*/  MOV R20, R8 ;  /* 0x0000000800147202 */ /* 0x000fe40000000f00 */
[----:B------:R-:W-:-:S09]  /*0790*/  LOP3.LUT R26, R26, 0x3, RZ, 0xc0, !PT ;  /* 0x000000031a1a7812 */ /* 0x000fd200078ec0ff */
.L_x_17:
[----:B------:R-:W0:Y:S01]  /*07a0*/  LDC R23, c[0x0][0x384] ;  /* 0x0000e100ff177b82 */ /* 0x000e220000000800 */
[----:B------:R-:W1:Y:S01]  /*07b0*/  LDCU UR5, c[0x0][0x38c] ;  /* 0x00007180ff0577ac */ /* 0x000e620008000800 */
[----:B------:R-:W-:Y:S01]  /*07c0*/  BSSY.RECONVERGENT B0, `(.L_x_6) ;  /* 0x0000095000007945 */ /* 0x000fe20003800200 */
[----:B------:R-:W-:Y:S02]  /*07d0*/  IMAD.MOV.U32 R28, RZ, RZ, R9 ;  /* 0x000000ffff1c7224 */ /* 0x000fe400078e0009 */
[----:B0-----:R-:W-:Y:S01]  /*07e0*/  IMAD R22, R23, UR10, R20 ;  /* 0x0000000a17167c24 */ /* 0x001fe2000f8e0214 */
[----:B------:R-:W-:-:S03]  /*07f0*/  IADD3 R20, PT, PT, R20, 0x2, RZ ;  /* 0x0000000214147810 */ /* 0x000fc60007ffe0ff */
[----:B-1----:R-:W-:Y:S01]  /*0800*/  IMAD R27, R22, UR5, R3 ;  /* 0x00000005161b7c24 */ /* 0x002fe2000f8e0203 */
[----:B------:R-:W-:-:S13]  /*0810*/  ISETP.GE.AND P1, PT, R20, R7, PT ;  /* 0x000000071400720c */ /* 0x000fda0003f26270 */
.L_x_16:
[----:B------:R-:W0:Y:S01]  /*0820*/  LDC R22, c[0x0][0x390] ;  /* 0x0000e400ff167b82 */ /* 0x000e220000000800 */
[----:B------:R-:W-:Y:S01]  /*0830*/  IADD3 R31, PT, PT, R27, R28, RZ ;  /* 0x0000001c1b1f7210 */ /* 0x000fe20007ffe0ff */
[----:B------:R-:W-:Y:S01]  /*0840*/  BSSY.RECONVERGENT B3, `(.L_x_7) ;  /* 0x0000039000037945 */ /* 0x000fe20003800200 */
[----:B------:R-:W-:Y:S01]  /*0850*/  LOP3.LUT P6, RZ, R18, 0xf, RZ, 0xc0, !PT ;  /* 0x0000000f12ff7812 */ /* 0x000fe200078cc0ff */
[----:B------:R-:W-:Y:S02]  /*0860*/  IMAD.MOV.U32 R30, RZ, RZ, R17 ;  /* 0x000000ffff1e7224 */ /* 0x000fe400078e0011 */
[----:B0-----:R-:W-:Y:S01]  /*0870*/  IMAD R29, R31, R22, R5 ;  /* 0x000000161f1d7224 */ /* 0x001fe200078e0205 */
[----:B------:R-:W-:Y:S09]  /*0880*/  @!P4 BRA `(.L_x_8) ;  /* 0x0000000000d0c947 */ /* 0x000ff20003800000 */
[----:B------:R-:W-:Y:S01]  /*0890*/  IMAD R31, R31, R22, R19 ;  /* 0x000000161f1f7224 */ /* 0x000fe200078e0213 */
[----:B------:R-:W-:Y:S01]  /*08a0*/  LEA R32, R28, R14, 0x3 ;  /* 0x0000000e1c207211 */ /* 0x000fe200078e18ff */
[----:B------:R-:W-:Y:S01]  /*08b0*/  IMAD.MOV.U32 R33, RZ, RZ, R21 ;  /* 0x000000ffff217224 */ /* 0x000fe200078e0015 */
[----:B------:R-:W-:-:S07]  /*08c0*/  MOV R30, R17 ;  /* 0x00000011001e7202 */ /* 0x000fce0000000f00 */
.L_x_9:
[----:B------:R-:W0:Y:S01]  /*08d0*/  LDC.64 R40, c[0x0][0x3b0] ;  /* 0x0000ec00ff287b82 */ /* 0x000e220000000a00 */
[----:B------:R-:W1:Y:S01]  /*08e0*/  LDS.64 R22, [R32+-0x20] ;  /* 0xffffe00020167984 */ /* 0x000e620000000a00 */
[----:B0-----:R-:W-:-:S05]  /*08f0*/  IMAD.WIDE R40, R31, 0x4, R40 ;  /* 0x000000041f287825 */ /* 0x001fca00078e0228 */
[----:B------:R-:W1:Y:S04]  /*0900*/  LDG.E R24, desc[UR8][R40.64] ;  /* 0x0000000828187981 */ /* 0x000e68000c1e1900 */
[----:B------:R-:W2:Y:S04]  /*0910*/  LDG.E R43, desc[UR8][R40.64+0x4] ;  /* 0x00000408282b7981 */ /* 0x000ea8000c1e1900 */
[----:B------:R-:W3:Y:S04]  /*0920*/  LDG.E R39, desc[UR8][R40.64+0x8] ;  /* 0x0000080828277981 */ /* 0x000ee8000c1e1900 */
[----:B------:R-:W4:Y:S01]  /*0930*/  LDG.E R44, desc[UR8][R40.64+0x3c] ;  /* 0x00003c08282c7981 */ /* 0x000f22000c1e1900 */
[----:B-1----:R-:W-:-:S03]  /*0940*/  FFMA R22, R24, R22, R25 ;  /* 0x0000001618167223 */ /* 0x002fc60000000019 */
[----:B------:R-:W5:Y:S01]  /*0950*/  LDG.E R24, desc[UR8][R40.64+0xc] ;  /* 0x00000c0828187981 */ /* 0x000f62000c1e1900 */
[----:B--2---:R-:W-:-:S03]  /*0960*/  FFMA R42, R43, R23, R22 ;  /* 0x000000172b2a7223 */ /* 0x004fc60000000016 */
[----:B------:R-:W3:Y:S04]  /*0970*/  LDS.64 R22, [R32+-0x18] ;  /* 0xffffe80020167984 */ /* 0x000ee80000000a00 */
[----:B------:R-:W2:Y:S04]  /*0980*/  LDG.E R43, desc[UR8][R40.64+0x10] ;  /* 0x00001008282b7981 */ /* 0x000ea8000c1e1900 */
[----:B------:R-:W4:Y:S01]  /*0990*/  LDG.E R25, desc[UR8][R40.64+0x18] ;  /* 0x0000180828197981 */ /* 0x000f22000c1e1900 */
[----:B---3--:R-:W-:-:S03]  /*09a0*/  FFMA R39, R39, R22, R42 ;  /* 0x0000001627277223 */ /* 0x008fc6000000002a */
[----:B------:R-:W3:Y:S01]  /*09b0*/  LDG.E R42, desc[UR8][R40.64+0x14] ;  /* 0x00001408282a7981 */ /* 0x000ee2000c1e1900 */
[----:B-----5:R-:W-:-:S03]  /*09c0*/  FFMA R24, R24, R23, R39 ;  /* 0x0000001718187223 */ /* 0x020fc60000000027 */
[----:B------:R-:W2:Y:S04]  /*09d0*/  LDS.64 R22, [R32+-0x10] ;  /* 0xfffff00020167984 */ /* 0x000ea80000000a00 */
[----:B------:R-:W5:Y:S01]  /*09e0*/  LDG.E R39, desc[UR8][R40.64+0x20] ;  /* 0x0000200828277981 */ /* 0x000f62000c1e1900 */
[----:B--2---:R-:W-:-:S03]  /*09f0*/  FFMA R43, R43, R22, R24 ;  /* 0x000000162b2b7223 */ /* 0x004fc60000000018 */
[----:B------:R-:W2:Y:S01]  /*0a00*/  LDG.E R24, desc[UR8][R40.64+0x1c] ;  /* 0x00001c0828187981 */ /* 0x000ea2000c1e1900 */
[----:B---3--:R-:W-:-:S03]  /*0a10*/  FFMA R42, R42, R23, R43 ;  /* 0x000000172a2a7223 */ /* 0x008fc6000000002b */
[----:B------:R-:W4:Y:S02]  /*0a20*/  LDS.64 R22, [R32+-0x8] ;  /* 0xfffff80020167984 */ /* 0x000f240000000a00 */
[----:B----4-:R-:W-:Y:S02]  /*0a30*/  FFMA R43, R25, R22, R42 ;  /* 0x00000016192b7223 */ /* 0x010fe4000000002a */
[----:B------:R-:W3:Y:S04]  /*0a40*/  LDG.E R42, desc[UR8][R40.64+0x24] ;  /* 0x00002408282a7981 */ /* 0x000ee8000c1e1900 */
[----:B------:R-:W4:Y:S01]  /*0a50*/  LDG.E R25, desc[UR8][R40.64+0x28] ;  /* 0x0000280828197981 */ /* 0x000f22000c1e1900 */
[----:B--2---:R-:W-:-:S03]  /*0a60*/  FFMA R24, R24, R23, R43 ;  /* 0x0000001718187223 */ /* 0x004fc6000000002b */
[----:B------:R-:W5:Y:S04]  /*0a70*/  LDS.64 R22, [R32] ;  /* 0x0000000020167984 */ /* 0x000f680000000a00 */
[----:B------:R-:W2:Y:S01]  /*0a80*/  LDG.E R43, desc[UR8][R40.64+0x38] ;  /* 0x00003808282b7981 */ /* 0x000ea2000c1e1900 */
[----:B-----5:R-:W-:-:S03]  /*0a90*/  FFMA R39, R39, R22, R24 ;  /* 0x0000001627277223 */ /* 0x020fc60000000018 */
[----:B------:R-:W5:Y:S01]  /*0aa0*/  LDG.E R24, desc[UR8][R40.64+0x2c] ;  /* 0x00002c0828187981 */ /* 0x000f62000c1e1900 */
[----:B---3--:R-:W-:-:S03]  /*0ab0*/  FFMA R42, R42, R23, R39 ;  /* 0x000000172a2a7223 */ /* 0x008fc60000000027 */
[----:B------:R-:W4:Y:S04]  /*0ac0*/  LDS.64 R22, [R32+0x8] ;  /* 0x0000080020167984 */ /* 0x000f280000000a00 */
[----:B------:R-:W3:Y:S01]  /*0ad0*/  LDG.E R39, desc[UR8][R40.64+0x30] ;  /* 0x0000300828277981 */ /* 0x000ee2000c1e1900 */
[----:B----4-:R-:W-:-:S03]  /*0ae0*/  FFMA R25, R25, R22, R42 ;  /* 0x0000001619197223 */ /* 0x010fc6000000002a */
[----:B------:R-:W4:Y:S01]  /*0af0*/  LDG.E R42, desc[UR8][R40.64+0x34] ;  /* 0x00003408282a7981 */ /* 0x000f22000c1e1900 */
[----:B------:R-:W-:-:S05]  /*0b00*/  VIADD R33, R33, 0x10 ;  /* 0x0000001021217836 */ /* 0x000fca0000000000 */
[----:B------:R-:W-:Y:S02]  /*0b10*/  ISETP.NE.AND P5, PT, R33, RZ, PT ;  /* 0x000000ff2100720c */ /* 0x000fe40003fa5270 */
[----:B------:R-:W-:Y:S02]  /*0b20*/  IADD3 R30, PT, PT, R30, 0x10, RZ ;  /* 0x000000101e1e7810 */ /* 0x000fe40007ffe0ff */
[----:B------:R-:W-:Y:S01]  /*0b30*/  IADD3 R31, PT, PT, R31, 0x10, RZ ;  /* 0x000000101f1f7810 */ /* 0x000fe20007ffe0ff */
[----:B-----5:R-:W-:Y:S02]  /*0b40*/  FFMA R24, R24, R23, R25 ;  /* 0x0000001718187223 */ /* 0x020fe40000000019 */
[----:B------:R-:W3:Y:S02]  /*0b50*/  LDS.64 R22, [R32+0x10] ;  /* 0x0000100020167984 */ /* 0x000ee40000000a00 */
[----:B---3--:R-:W-:Y:S02]  /*0b60*/  FFMA R39, R39, R22, R24 ;  /* 0x0000001627277223 */ /* 0x008fe40000000018 */
[----:B------:R0:W2:Y:S02]  /*0b70*/  LDS.64 R24, [R32+0x18] ;  /* 0x0000180020187984 */ /* 0x0000a40000000a00 */
[----:B----4-:R-:W-:Y:S01]  /*0b80*/  FFMA R42, R42, R23, R39 ;  /* 0x000000172a2a7223 */ /* 0x010fe20000000027 */
[----:B0-----:R-:W-:-:S03]  /*0b90*/  VIADD R32, R32, 0x40 ;  /* 0x0000004020207836 */ /* 0x001fc60000000000 */
[----:B--2---:R-:W-:-:S04]  /*0ba0*/  FFMA R43, R43, R24, R42 ;  /* 0x000000182b2b7223 */ /* 0x004fc8000000002a */
[----:B------:R-:W-:Y:S01]  /*0bb0*/  FFMA R25, R44, R25, R43 ;  /* 0x000000192c197223 */ /* 0x000fe2000000002b */
[----:B------:R-:W-:Y:S06]  /*0bc0*/  @P5 BRA `(.L_x_9) ;  /* 0xfffffffc00405947 */ /* 0x000fec000383ffff */
.L_x_8:
[----:B------:R-:W-:Y:S05]  /*0bd0*/  BSYNC.RECONVERGENT B3 ;  /* 0x0000000000037941 */ /* 0x000fea0003800200 */
.L_x_7:
[----:B------:R-:W-:Y:S04]  /*0be0*/  BSSY.RECONVERGENT B3, `(.L_x_10) ;  /* 0x000004f000037945 */ /* 0x000fe80003800200 */
[----:B------:R-:W-:Y:S05]  /*0bf0*/  @!P6 BRA `(.L_x_11) ;  /* 0x000000040034e947 */ /* 0x000fea0003800000 */
[----:B------:R-:W-:Y:S01]  /*0c00*/  IMAD.IADD R24, R28, 0x1, -R9 ;  /* 0x000000011c187824 */ /* 0x000fe200078e0a09 */
[----:B------:R-:W-:Y:S01]  /*0c10*/  BSSY.RECONVERGENT B4, `(.L_x_12) ;  /* 0x0000022000047945 */ /* 0x000fe20003800200 */
[----:B------:R-:W-:-:S03]  /*0c20*/  LOP3.LUT P5, RZ, R16, 0x7, RZ, 0xc0, !PT ;  /* 0x0000000710ff7812 */ /* 0x000fc600078ac0ff */
[----:B------:R-:W-:Y:S01]  /*0c30*/  LEA R24, R24, R37, 0x3 ;  /* 0x0000002518187211 */ /* 0x000fe200078e18ff */
[----:B------:R-:W-:Y:S09]  /*0c40*/  @!P2 BRA `(.L_x_13) ;  /* 0x000000000078a947 */ /* 0x000ff20003800000 */
[----:B------:R-:W0:Y:S01]  /*0c50*/  LDC.64 R22, c[0x0][0x3b0] ;  /* 0x0000ec00ff167b82 */ /* 0x000e220000000a00 */
[----:B------:R-:W-:-:S04]  /*0c60*/  IMAD.IADD R31, R29, 0x1, R30 ;  /* 0x000000011d1f7824 */ /* 0x000fc800078e021e */
[----:B0-----:R-:W-:-:S05]  /*0c70*/  IMAD.WIDE R22, R31, 0x4, R22 ;  /* 0x000000041f167825 */ /* 0x001fca00078e0216 */
[----:B------:R-:W2:Y:S04]  /*0c80*/  LDG.E R40, desc[UR8][R22.64] ;  /* 0x0000000816287981 */ /* 0x000ea8000c1e1900 */
[----:B------:R-:W3:Y:S04]  /*0c90*/  LDG.E R42, desc[UR8][R22.64+0x4] ;  /* 0x00000408162a7981 */ /* 0x000ee8000c1e1900 */
[----:B------:R-:W4:Y:S01]  /*0ca0*/  LDG.E R31, desc[UR8][R22.64+0x8] ;  /* 0x00000808161f7981 */ /* 0x000f22000c1e1900 */
[----:B------:R-:W-:-:S05]  /*0cb0*/  IADD3 R33, PT, PT, -R17, R30, RZ ;  /* 0x0000001e11217210 */ /* 0x000fca0007ffe1ff */
[----:B------:R-:W-:Y:S02]  /*0cc0*/  IMAD R32, R33, 0x4, R24 ;  /* 0x0000000421207824 */ /* 0x000fe400078e0218 */
[----:B------:R-:W5:Y:S04]  /*0cd0*/  LDG.E R33, desc[UR8][R22.64+0xc] ;  /* 0x00000c0816217981 */ /* 0x000f68000c1e1900 */
[----:B------:R-:W2:Y:S04]  /*0ce0*/  LDS R39, [R32] ;  /* 0x0000000020277984 */ /* 0x000ea80000000800 */
[----:B------:R-:W3:Y:S04]  /*0cf0*/  LDS R41, [R32+0x4] ;  /* 0x0000040020297984 */ /* 0x000ee80000000800 */
[----:B------:R-:W4:Y:S04]  /*0d00*/  LDS R43, [R32+0x8] ;  /* 0x00000800202b7984 */ /* 0x000f280000000800 */
[----:B------:R-:W-:Y:S01]  /*0d10*/  LDS R44, [R32+0x1c] ;  /* 0x00001c00202c7984 */ /* 0x000fe20000000800 */
[----:B--2---:R-:W-:-:S03]  /*0d20*/  FFMA R39, R40, R39, R25 ;  /* 0x0000002728277223 */ /* 0x004fc60000000019 */
[----:B------:R-:W2:Y:S04]  /*0d30*/  LDG.E R25, desc[UR8][R22.64+0x10] ;  /* 0x0000100816197981 */ /* 0x000ea8000c1e1900 */
[----:B------:R-:W2:Y:S01]  /*0d40*/  LDG.E R40, desc[UR8][R22.64+0x14] ;  /* 0x0000140816287981 */ /* 0x000ea2000c1e1900 */
[----:B---3--:R-:W-:-:S03]  /*0d50*/  FFMA R42, R42, R41, R39 ;  /* 0x000000292a2a7223 */ /* 0x008fc60000000027 */
[----:B------:R-:W3:Y:S04]  /*0d60*/  LDG.E R39, desc[UR8][R22.64+0x18] ;  /* 0x0000180816277981 */ /* 0x000ee8000c1e1900 */
[----:B------:R-:W3:Y:S01]  /*0d70*/  LDG.E R41, desc[UR8][R22.64+0x1c] ;  /* 0x00001c0816297981 */ /* 0x000ee2000c1e1900 */
[----:B----4-:R-:W-:-:S03]  /*0d80*/  FFMA R42, R31, R43, R42 ;  /* 0x0000002b1f2a7223 */ /* 0x010fc6000000002a */
[----:B------:R-:W5:Y:S04]  /*0d90*/  LDS R31, [R32+0xc] ;  /* 0x00000c00201f7984 */ /* 0x000f680000000800 */
[----:B------:R-:W-:Y:S01]  /*0da0*/  LDS R43, [R32+0x18] ;  /* 0x00001800202b7984 */ /* 0x000fe20000000800 */
[----:B-----5:R-:W-:-:S03]  /*0db0*/  FFMA R42, R33, R31, R42 ;  /* 0x0000001f212a7223 */ /* 0x020fc6000000002a */
[----:B------:R-:W2:Y:S04]  /*0dc0*/  LDS R31, [R32+0x10] ;  /* 0x00001000201f7984 */ /* 0x000ea80000000800 */
[----:B------:R-:W0:Y:S01]  /*0dd0*/  LDS R33, [R32+0x14] ;  /* 0x0000140020217984 */ /* 0x000e220000000800 */
[----:B------:R-:W-:Y:S01]  /*0de0*/  IADD3 R30, PT, PT, R30, 0x8, RZ ;  /* 0x000000081e1e7810 */ /* 0x000fe20007ffe0ff */
[----:B--2---:R-:W-:-:S04]  /*0df0*/  FFMA R25, R25, R31, R42 ;  /* 0x0000001f19197223 */ /* 0x004fc8000000002a */
[----:B0-----:R-:W-:-:S04]  /*0e00*/  FFMA R40, R40, R33, R25 ;  /* 0x0000002128287223 */ /* 0x001fc80000000019 */
[----:B---3--:R-:W-:-:S04]  /*0e10*/  FFMA R40, R39, R43, R40 ;  /* 0x0000002b27287223 */ /* 0x008fc80000000028 */
[----:B------:R-:W-:-:S07]  /*0e20*/  FFMA R25, R41, R44, R40 ;  /* 0x0000002c29197223 */ /* 0x000fce0000000028 */
.L_x_13:
[----:B------:R-:W-:Y:S05]  /*0e30*/  BSYNC.RECONVERGENT B4 ;  /* 0x0000000000047941 */ /* 0x000fea0003800200 */
.L_x_12:
[----:B------:R-:W-:Y:S05]  /*0e40*/  @!P5 BRA `(.L_x_11) ;  /* 0x0000000000a0d947 */ /* 0x000fea0003800000 */
[----:B------:R-:W-:Y:S01]  /*0e50*/  BSSY.RECONVERGENT B4, `(.L_x_14) ;  /* 0x0000015000047945 */ /* 0x000fe20003800200 */
[----:B------:R-:W-:-:S03]  /*0e60*/  ISETP.NE.AND P5, PT, R26, RZ, PT ;  /* 0x000000ff1a00720c */ /* 0x000fc60003fa5270 */
[----:B------:R-:W-:Y:S10]  /*0e70*/  @!P3 BRA `(.L_x_15) ;  /* 0x000000000048b947 */ /* 0x000ff40003800000 */
[----:B------:R-:W0:Y:S01]  /*0e80*/  LDC.64 R22, c[0x0][0x3b0] ;  /* 0x0000ec00ff167b82 */ /* 0x000e220000000a00 */
[----:B------:R-:W-:-:S05]  /*0e90*/  IADD3 R31, PT, PT, R29, R30, RZ ;  /* 0x0000001e1d1f7210 */ /* 0x000fca0007ffe0ff */
[----:B0-----:R-:W-:-:S05]  /*0ea0*/  IMAD.WIDE R22, R31, 0x4, R22 ;  /* 0x000000041f167825 */ /* 0x001fca00078e0216 */
[----:B------:R-:W2:Y:S04]  /*0eb0*/  LDG.E R40, desc[UR8][R22.64] ;  /* 0x0000000816287981 */ /* 0x000ea8000c1e1900 */
[----:B------:R-:W3:Y:S04]  /*0ec0*/  LDG.E R33, desc[UR8][R22.64+0x4] ;  /* 0x0000040816217981 */ /* 0x000ee8000c1e1900 */
[----:B------:R-:W4:Y:S04]  /*0ed0*/  LDG.E R31, desc[UR8][R22.64+0x8] ;  /* 0x00000808161f7981 */ /* 0x000f28000c1e1900 */
[----:B------:R-:W5:Y:S01]  /*0ee0*/  LDG.E R32, desc[UR8][R22.64+0xc] ;  /* 0x00000c0816207981 */ /* 0x000f62000c1e1900 */
[C---:B------:R-:W-:Y:S01]  /*0ef0*/  IMAD.IADD R39, R30.reuse, 0x1, -R17 ;  /* 0x000000011e277824 */ /* 0x040fe200078e0a11 */
[----:B------:R-:W-:-:S04]  /*0f00*/  IADD3 R30, PT, PT, R30, 0x4, RZ ;  /* 0x000000041e1e7810 */ /* 0x000fc80007ffe0ff */
[----:B------:R-:W-:-:S05]  /*0f10*/  LEA R39, R39, R24, 0x2 ;  /* 0x0000001827277211 */ /* 0x000fca00078e10ff */
[----:B------:R-:W2:Y:S04]  /*0f20*/  LDS R41, [R39] ;  /* 0x0000000027297984 */ /* 0x000ea80000000800 */
[----:B------:R-:W3:Y:S04]  /*0f30*/  LDS R42, [R39+0x4] ;  /* 0x00000400272a7984 */ /* 0x000ee80000000800 */
[----:B------:R-:W4:Y:S04]  /*0f40*/  LDS R43, [R39+0x8] ;  /* 0x00000800272b7984 */ /* 0x000f280000000800 */
[----:B------:R-:W5:Y:S01]  /*0f50*/  LDS R44, [R39+0xc] ;  /* 0x00000c00272c7984 */ /* 0x000f620000000800 */
[----:B--2---:R-:W-:-:S04]  /*0f60*/  FFMA R40, R40, R41, R25 ;  /* 0x0000002928287223 */ /* 0x004fc80000000019 */
[----:B---3--:R-:W-:-:S04]  /*0f70*/  FFMA R40, R33, R42, R40 ;  /* 0x0000002a21287223 */ /* 0x008fc80000000028 */
[----:B----4-:R-:W-:-:S04]  /*0f80*/  FFMA R31, R31, R43, R40 ;  /* 0x0000002b1f1f7223 */ /* 0x010fc80000000028 */
[----:B-----5:R-:W-:-:S07]  /*0f90*/  FFMA R25, R32, R44, R31 ;  /* 0x0000002c20197223 */ /* 0x020fce000000001f */
.L_x_15:
[----:B------:R-:W-:Y:S05]  /*0fa0*/  BSYNC.RECONVERGENT B4 ;  /* 0x0000000000047941 */ /* 0x000fea0003800200 */
.L_x_14:
[----:B------:R-:W-:Y:S05]  /*0fb0*/  @!P5 BRA `(.L_x_11) ;  /* 0x000000000044d947 */ /* 0x000fea0003800000 */
[----:B------:R-:W0:Y:S01]  /*0fc0*/  LDC.64 R22, c[0x0][0x3b0] ;  /* 0x0000ec00ff167b82 */ /* 0x000e220000000a00 */
[----:B------:R-:W-:-:S04]  /*0fd0*/  IMAD.IADD R29, R29, 0x1, R30 ;  /* 0x000000011d1d7824 */ /* 0x000fc800078e021e */
[----:B0-----:R-:W-:-:S05]  /*0fe0*/  IMAD.WIDE R22, R29, 0x4, R22 ;  /* 0x000000041d167825 */ /* 0x001fca00078e0216 */
[----:B------:R-:W2:Y:S01]  /*0ff0*/  LDG.E R32, desc[UR8][R22.64] ;  /* 0x0000000816207981 */ /* 0x000ea2000c1e1900 */
[----:B------:R-:W-:Y:S02]  /*1000*/  IADD3 R29, PT, PT, -R17, R30, RZ ;  /* 0x0000001e111d7210 */ /* 0x000fe40007ffe1ff */
[----:B------:R-:W-:Y:S02]  /*1010*/  ISETP.NE.AND P5, PT, R26, 0x1, PT ;  /* 0x000000011a00780c */ /* 0x000fe40003fa5270 */
[----:B------:R-:W-:-:S05]  /*1020*/  LEA R33, R29, R24, 0x2 ;  /* 0x000000181d217211 */ /* 0x000fca00078e10ff */
[----:B------:R-:W2:Y:S02]  /*1030*/  LDS R24, [R33] ;  /* 0x0000000021187984 */ /* 0x000ea40000000800 */
[----:B--2---:R-:W-:-:S04]  /*1040*/  FFMA R25, R32, R24, R25 ;  /* 0x0000001820197223 */ /* 0x004fc80000000019 */
[----:B------:R-:W-:Y:S05]  /*1050*/  @!P5 BRA `(.L_x_11) ;  /* 0x00000000001cd947 */ /* 0x000fea0003800000 */
[----:B------:R-:W-:Y:S01]  /*1060*/  ISETP.NE.AND P5, PT, R26, 0x2, PT ;  /* 0x000000021a00780c */ /* 0x000fe20003fa5270 */
[----:B------:R-:W2:Y:S04]  /*1070*/  LDG.E R24, desc[UR8][R22.64+0x4] ;  /* 0x0000040816187981 */ /* 0x000ea8000c1e1900 */
[----:B------:R-:W2:Y:S08]  /*1080*/  LDS R29, [R33+0x4] ;  /* 0x00000400211d7984 */ /* 0x000eb00000000800 */
[----:B------:R-:W3:Y:S04]  /*1090*/  @P5 LDG.E R30, desc[UR8][R22.64+0x8] ;  /* 0x00000808161e5981 */ /* 0x000ee8000c1e1900 */
[----:B------:R-:W3:Y:S01]  /*10a0*/  @P5 LDS R31, [R33+0x8] ;  /* 0x00000800211f5984 */ /* 0x000ee20000000800 */
[----:B--2---:R-:W-:-:S04]  /*10b0*/  FFMA R25, R24, R29, R25 ;  /* 0x0000001d18197223 */ /* 0x004fc80000000019 */
[----:B---3--:R-:W-:-:S07]  /*10c0*/  @P5 FFMA R25, R30, R31, R25 ;  /* 0x0000001f1e195223 */ /* 0x008fce0000000019 */
.L_x_11:
[----:B------:R-:W-:Y:S05]  /*10d0*/  BSYNC.RECONVERGENT B3 ;  /* 0x0000000000037941 */ /* 0x000fea0003800200 */
.L_x_10:
[----:B------:R-:W-:-:S05]  /*10e0*/  VIADD R28, R28, 0x1 ;  /* 0x000000011c1c7836 */ /* 0x000fca0000000000 */
[----:B------:R-:W-:-:S13]  /*10f0*/  ISETP.GE.AND P5, PT, R28, R15, PT ;  /* 0x0000000f1c00720c */ /* 0x000fda0003fa6270 */
[----:B------:R-:W-:Y:S05]  /*1100*/  @!P5 BRA `(.L_x_16) ;  /* 0xfffffff400c4d947 */ /* 0x000fea000383ffff */
[----:B------:R-:W-:Y:S05]  /*1110*/  BSYNC.RECONVERGENT B0 ;  /* 0x0000000000007941 */ /* 0x000fea0003800200 */
.L_x_6:
[----:B------:R-:W-:Y:S05]  /*1120*/  @!P1 BRA `(.L_x_17) ;  /* 0xfffffff4009c9947 */ /* 0x000fea000383ffff */
.L_x_5:
[----:B------:R-:W-:Y:S05]  /*1130*/  BSYNC.RECONVERGENT B1 ;  /* 0x0000000000017941 */ /* 0x000fea0003800200 */
.L_x_4:
[----:B------:R-:W-:Y:S01]  /*1140*/  SHF.L.U32 R16, R11, 0x1, RZ ;  /* 0x000000010b107819 */ /* 0x000fe200000006ff */
[----:B------:R-:W-:Y:S01]  /*1150*/  BAR.SYNC.DEFER_BLOCKING 0x0 ;  /* 0x0000000000007b1d */ /* 0x000fe20000010000 */
[----:B------:R-:W-:Y:S02]  /*1160*/  IADD3 R13, PT, PT, R13, 0x1, RZ ;  /* 0x000000010d0d7810 */ /* 0x000fe40007ffe0ff */
[----:B------:R-:W-:Y:S02]  /*1170*/  IADD3 R16, PT, PT, R16, 0x1, RZ ;  /* 0x0000000110107810 */ /* 0x000fe40007ffe0ff */
[----:B------:R-:W-:-:S03]  /*1180*/  IADD3 R12, PT, PT, R12, 0x1, RZ ;  /* 0x000000010c0c7810 */ /* 0x000fc60007ffe0ff */
[----:B------:R-:W-:-:S05]  /*1190*/  IMAD.IADD R11, R16, 0x1, -R11 ;  /* 0x00000001100b7824 */ /* 0x000fca00078e0a0b */
[----:B------:R-:W-:-:S13]  /*11a0*/  ISETP.NE.AND P1, PT, R11, UR4, PT ;  /* 0x000000040b007c0c */ /* 0x000fda000bf25270 */
[----:B------:R-:W-:Y:S05]  /*11b0*/  @P1 BRA `(.L_x_18) ;  /* 0xfffffff000c41947 */ /* 0x000fea000383ffff */
.L_x_3:
[----:B------:R-:W0:Y:S01]  /*11c0*/  LDCU UR5, c[0x0][0x394] ;  /* 0x00007280ff0577ac */ /* 0x000e220008000800 */
[----:B------:R-:W-:Y:S01]  /*11d0*/  VIADD R6, R6, 0x1 ;  /* 0x0000000106067836 */ /* 0x000fe20000000000 */
[----:B0-----:R-:W-:-:S04]  /*11e0*/  UIADD3 UR5, UPT, UPT, UR5, 0x1, URZ ;  /* 0x0000000105057890 */ /* 0x001fc8000fffe0ff */
[----:B------:R-:W-:-:S04]  /*11f0*/  ULEA.HI UR5, UR5, UR5, URZ, 0x1 ;  /* 0x0000000505057291 */ /* 0x000fc8000f8f08ff */
[----:B------:R-:W-:-:S04]  /*1200*/  USHF.R.S32.HI UR5, URZ, 0x1, UR5 ;  /* 0x00000001ff057899 */ /* 0x000fc80008011405 */
[----:B------:R-:W-:-:S04]  /*1210*/  UISETP.LT.AND UP0, UPT, UR5, 0x1, UPT ;  /* 0x000000010500788c */ /* 0x000fc8000bf01270 */
[----:B------:R-:W-:-:S06]  /*1220*/  USEL UR5, UR5, 0x1, !UP0 ;  /* 0x0000000105057887 */ /* 0x000fcc000c000000 */
[----:B------:R-:W-:-:S13]  /*1230*/  ISETP.NE.AND P0, PT, R6, UR5, PT ;  /* 0x0000000506007c0c */ /* 0x000fda000bf05270 */
[----:B------:R-:W-:Y:S05]  /*1240*/  @P0 BRA `(.L_x_19) ;  /* 0xfffffff000540947 */ /* 0x000fea000383ffff */
[----:B------:R-:W-:Y:S05]  /*1250*/  BSYNC B2 ;  /* 0x0000000000027941 */ /* 0x000fea0003800000 */
.L_x_2:
[----:B------:R-:W0:Y:S01]  /*1260*/  LDCU UR5, c[0x0][0x384] ;  /* 0x00007080ff0577ac */ /* 0x000e220008000800 */
[----:B------:R-:W-:Y:S01]  /*1270*/  IADD3 R35, PT, PT, R35, 0x1, RZ ;  /* 0x0000000123237810 */ /* 0x000fe20007ffe0ff */
[----:B0-----:R-:W-:-:S04]  /*1280*/  UIADD3 UR5, UPT, UPT, UR5, 0x1, URZ ;  /* 0x0000000105057890 */ /* 0x001fc8000fffe0ff */
[----:B------:R-:W-:-:S04]  /*1290*/  ULEA.HI UR5, UR5, UR5, URZ, 0x1 ;  /* 0x0000000505057291 */ /* 0x000fc8000f8f08ff */
[----:B------:R-:W-:-:S04]  /*12a0*/  USHF.R.S32.HI UR5, URZ, 0x1, UR5 ;  /* 0x00000001ff057899 */ /* 0x000fc80008011405 */
[----:B------:R-:W-:-:S04]  /*12b0*/  UISETP.LT.AND UP0, UPT, UR5, 0x1, UPT ;  /* 0x000000010500788c */ /* 0x000fc8000bf01270 */
[----:B------:R-:W-:-:S06]  /*12c0*/  USEL UR5, UR5, 0x1, !UP0 ;  /* 0x0000000105057887 */ /* 0x000fcc000c000000 */
[----:B------:R-:W-:-:S13]  /*12d0*/  ISETP.NE.AND P0, PT, R35, UR5, PT ;  /* 0x0000000523007c0c */ /* 0x000fda000bf05270 */
[----:B------:R-:W-:Y:S05]  /*12e0*/  @P0 BRA `(.L_x_20) ;  /* 0xfffffff0000c0947 */ /* 0x000fea000383ffff */
.L_x_1:
[----:B------:R-:W0:Y:S01]  /*12f0*/  S2R R2, SR_TID.Z ;  /* 0x0000000000027919 */ /* 0x000e220000002300 */
[----:B------:R-:W1:Y:S01]  /*1300*/  S2UR UR6, SR_CgaCtaId ;  /* 0x00000000000679c3 */ /* 0x000e620000008800 */
[----:B------:R-:W-:Y:S01]  /*1310*/  UMOV UR5, 0x400 ;  /* 0x0000040000057882 */ /* 0x000fe20000000000 */
[----:B------:R-:W2:Y:S01]  /*1320*/  S2R R5, SR_TID.Y ;  /* 0x0000000000057919 */ /* 0x000ea20000002200 */
[----:B------:R-:W-:-:S04]  /*1330*/  UIADD3 UR5, UPT, UPT, UR5, 0x20, URZ ;  /* 0x0000002005057890 */ /* 0x000fc8000fffe0ff */
[----:B-1----:R-:W-:Y:S01]  /*1340*/  ULEA UR5, UR6, UR5, 0x18 ;  /* 0x0000000506057291 */ /* 0x002fe2000f8ec0ff */
[C---:B0-----:R-:W-:Y:S02]  /*1350*/  SHF.L.U32 R0, R2.reuse, 0x4, RZ ;  /* 0x0000000402007819 */ /* 0x041fe400000006ff */
[----:B------:R-:W-:-:S03]  /*1360*/  ISETP.NE.AND P0, PT, R2, RZ, PT ;  /* 0x000000ff0200720c */ /* 0x000fc60003f05270 */
[----:B------:R-:W-:Y:S01]  /*1370*/  VIADD R0, R0, UR5 ;  /* 0x0000000500007c36 */ /* 0x000fe20008000000 */
[----:B------:R-:W-:Y:S05]  /*1380*/  WARPSYNC.ALL ;  /* 0x0000000000007948 */ /* 0x000fea0003800000 */
[----:B--2---:R-:W-:Y:S01]  /*1390*/  LEA R7, R5, R0, 0x3 ;  /* 0x0000000005077211 */ /* 0x004fe200078e18ff */
[----:B------:R-:W-:Y:S03]  /*13a0*/  BSSY.RECONVERGENT B0, `(.L_x_21) ;  /* 0x0000016000007945 */ /* 0x000fe60003800200 */
[----:B------:R-:W-:-:S05]  /*13b0*/  LEA R0, R4, R7, 0x2 ;  /* 0x0000000704007211 */ /* 0x000fca00078e10ff */
[----:B------:R0:W-:Y:S01]  /*13c0*/  STS [R0], R25 ;  /* 0x0000001900007388 */ /* 0x0001e20000000800 */
[----:B------:R-:W-:Y:S06]  /*13d0*/  BAR.SYNC.DEFER_BLOCKING 0x0 ;  /* 0x0000000000007b1d */ /* 0x000fec0000010000 */
[----:B------:R-:W-:Y:S05]  /*13e0*/  @P0 BRA `(.L_x_22) ;  /* 0x0000000000440947 */ /* 0x000fea0003800000 */
[----:B------:R-:W1:Y:S01]  /*13f0*/  S2UR UR6, SR_CgaCtaId ;  /* 0x00000000000679c3 */ /* 0x000e620000008800 */
[----:B------:R-:W-:Y:S02]  /*1400*/  UMOV UR5, 0x400 ;  /* 0x0000040000057882 */ /* 0x000fe40000000000 */
[----:B------:R-:W-:-:S05]  /*1410*/  UIADD3 UR5, UPT, UPT, UR5, 0x20, URZ ;  /* 0x0000002005057890 */ /* 0x000fca000fffe0ff */
[----:B------:R-:W2:Y:S08]  /*1420*/  LDC R9, c[0x0][0x3a4] ;  /* 0x0000e900ff097b82 */ /* 0x000eb00000000800 */
[----:B------:R-:W3:Y:S01]  /*1430*/  LDC.64 R6, c[0x0][0x3c0] ;  /* 0x0000f000ff067b82 */ /* 0x000ee20000000a00 */
[----:B-1----:R-:W-:Y:S01]  /*1440*/  ULEA UR5, UR6, UR5, 0x18 ;  /* 0x0000000506057291 */ /* 0x002fe2000f8ec0ff */
[----:B------:R-:W1:Y:S05]  /*1450*/  LDCU UR6, c[0x0][0x3a8] ;  /* 0x00007500ff0677ac */ /* 0x000e6a0008000800 */
[----:B------:R-:W-:-:S05]  /*1460*/  LEA R5, R5, UR5, 0x3 ;  /* 0x0000000505057c11 */ /* 0x000fca000f8e18ff */
[----:B------:R-:W-:Y:S01]  /*1470*/  IMAD R5, R4, 0x4, R5 ;  /* 0x0000000404057824 */ /* 0x000fe200078e0205 */
[----:B------:R-:W4:Y:S04]  /*1480*/  LDCU UR5, c[0x0][0x388] ;  /* 0x00007100ff0577ac */ /* 0x000f280008000800 */
[----:B0-----:R-:W0:Y:S01]  /*1490*/  LDS R0, [R5+0x10] ;  /* 0x0000100005007984 */ /* 0x001e220000000800 */
[----:B----4-:R-:W-:-:S06]  /*14a0*/  UIMAD UR5, UR10, UR5, UR7 ;  /* 0x000000050a0572a4 */ /* 0x010fcc000f8e0207 */
[----:B--2---:R-:W-:-:S04]  /*14b0*/  IMAD R9, R9, UR5, R36 ;  /* 0x0000000509097c24 */ /* 0x004fc8000f8e0224 */
[----:B-1----:R-:W-:-:S04]  /*14c0*/  IMAD R9, R9, UR6, R34 ;  /* 0x0000000609097c24 */ /* 0x002fc8000f8e0222 */
[----:B---3--:R-:W-:-:S04]  /*14d0*/  IMAD.WIDE R6, R9, 0x4, R6 ;  /* 0x0000000409067825 */ /* 0x008fc800078e0206 */
[----:B0-----:R-:W-:-:S05]  /*14e0*/  FADD R25, R0, R25 ;  /* 0x0000001900197221 */ /* 0x001fca0000000000 */
[----:B------:R1:W-:Y:S02]  /*14f0*/  STG.E desc[UR8][R6.64], R25 ;  /* 0x0000001906007986 */ /* 0x0003e4000c101908 */
.L_x_22:
[----:B------:R-:W-:Y:S05]  /*1500*/  BSYNC.RECONVERGENT B0 ;  /* 0x0000000000007941 */ /* 0x000fea0003800200 */
.L_x_21:
[----:B------:R-:W2:Y:S01]  /*1510*/  LDCU UR5, c[0x0][0x3a8] ;  /* 0x00007500ff0577ac */ /* 0x000ea20008000800 */
[----:B------:R-:W-:-:S04]  /*1520*/  IADD3 R34, PT, PT, R34, 0x2, RZ ;  /* 0x0000000222227810 */ /* 0x000fc80007ffe0ff */
[----:B--2---:R-:W-:-:S13]  /*1530*/  ISETP.GE.AND P0, PT, R34, UR5, PT ;  /* 0x0000000522007c0c */ /* 0x004fda000bf06270 */
[----:B------:R-:W-:Y:S05]  /*1540*/  @!P0 BRA `(.L_x_23) ;  /* 0xffffffec00288947 */ /* 0x000fea000383ffff */
.L_x_0:
[----:B------:R-:W2:Y:S01]  /*1550*/  LDCU UR5, c[0x0][0x3a4] ;  /* 0x00007480ff0577ac */ /* 0x000ea20008000800 */
[----:B------:R-:W-:-:S04]  /*1560*/  IADD3 R36, PT, PT, R36, 0x2, RZ ;  /* 0x0000000224247810 */ /* 0x000fc80007ffe0ff */
[----:B--2---:R-:W-:-:S13]  /*1570*/  ISETP.GE.AND P0, PT, R36, UR5, PT ;  /* 0x0000000524007c0c */ /* 0x004fda000bf06270 */
[----:B------:R-:W-:Y:S05]  /*1580*/  @!P0 BRA `(.L_x_24) ;  /* 0xffffffec00008947 */ /* 0x000fea000383ffff */
[----:B------:R-:W-:Y:S05]  /*1590*/  EXIT ;  /* 0x000000000000794d */ /* 0x000fea0003800000 */
.L_x_25:
[----:B------:R-:W-:-:S00]  /*15a0*/  BRA `(.L_x_25) ;  /* 0xfffffffc00fc7947 */ /* 0x000fc0000383ffff */
[----:B------:R-:W-:-:S00]  /*15b0*/  NOP ;  /* 0x0000000000007918 */ /* 0x000fc00000000000 */
        /* <DEDUP_REMOVED lines=12> */
.L_x_135:


//--------------------- .text._Z6cnn002iiiiiiiiiiiPfS_S_ --------------------------
	.section	.text._Z6cnn002iiiiiiiiiiiPfS_S_,"ax",@progbits
	.align	128
        .global         _Z6cnn002iiiiiiiiiiiPfS_S_
        .type           _Z6cnn002iiiiiiiiiiiPfS_S_,@function
        .size           _Z6cnn002iiiiiiiiiiiPfS_S_,(.L_x_136 - _Z6cnn002iiiiiiiiiiiPfS_S_)
        .other          _Z6cnn002iiiiiiiiiiiPfS_S_,@"STO_CUDA_ENTRY STV_DEFAULT"
_Z6cnn002iiiiiiiiiiiPfS_S_:
.text._Z6cnn002iiiiiiiiiiiPfS_S_:
        /* <DEDUP_REMOVED lines=11> */
[----:B------:R-:W5:Y:S08]  /*00b0*/  S2UR UR7, SR_CTAID.Y ;  /* 0x00000000000779c3 */ /* 0x000f700000002600 */
[----:B------:R-:W4:Y:S01]  /*00c0*/  S2UR UR10, SR_CTAID.X ;  /* 0x00000000000a79c3 */ /* 0x000f220000002500 */
[----:B--2---:R-:W-:-:S04]  /*00d0*/  UIADD3 UR4, UPT, UPT, UR4, 0x1, URZ ;  /* 0x0000000104047890 */ /* 0x004fc8000fffe0ff */
[----:B------:R-:W-:Y:S02]  /*00e0*/  ULEA.HI UR4, UR4, UR4, URZ, 0x1 ;  /* 0x0000000404047291 */ /* 0x000fe4000f8f08ff */
[----:B-1----:R-:W-:Y:S02]  /*00f0*/  ULEA UR5, UR6, UR5, 0x18 ;  /* 0x0000000506057291 */ /* 0x002fe4000f8ec0ff */
[----:B------:R-:W-:-:S04]  /*0100*/  USHF.R.S32.HI UR4, URZ, 0x1, UR4 ;  /* 0x00000001ff047899 */ /* 0x000fc80008011404 */
[----:B0-----:R-:W-:Y:S01]  /*0110*/  LEA R0, R0, UR5, 0x4 ;  /* 0x0000000500007c11 */ /* 0x001fe2000f8e20ff */
[----:B------:R-:W-:-:S03]  /*0120*/  UISETP.LT.AND UP0, UPT, UR4, 0x1, UPT ;  /* 0x000000010400788c */ /* 0x000fc6000bf01270 */
[----:B------:R-:W-:Y:S01]  /*0130*/  LEA R0, R2, R0, 0x3 ;  /* 0x0000000002007211 */ /* 0x000fe200078e18ff */
[----:B------:R-:W-:-:S04]  /*0140*/  USEL UR4, UR4, 0x1, !UP0 ;  /* 0x0000000104047887 */ /* 0x000fc8000c000000 */
[----:B---3--:R-:W-:Y:S01]  /*0150*/  IMAD R0, R3, 0x4, R0 ;  /* 0x0000000403007824 */ /* 0x008fe200078e0200 */
[----:B-----5:R-:W-:Y:S01]  /*0160*/  MOV R3, UR7 ;  /* 0x0000000700037c02 */ /* 0x020fe20008000f00 */
[----:B----4-:R-:W-:-:S07]  /*0170*/  IMAD.U32 R4, RZ, RZ, UR10 ;  /* 0x0000000aff047e24 */ /* 0x010fce000f8e00ff */
.L_x_49:
[----:B0-----:R-:W0:Y:S01]  /*0180*/  S2R R5, SR_TID.X ;  /* 0x0000000000057919 */ /* 0x001e220000002100 */
[----:B------:R-:W0:Y:S01]  /*0190*/  LDCU UR5, c[0x0][0x3a8] ;  /* 0x00007500ff0577ac */ /* 0x000e220008000800 */
[----:B------:R-:W-:Y:S01]  /*01a0*/  BSSY B4, `(.L_x_26) ;  /* 0x0000129000047945 */ /* 0x000fe20003800000 */
[----:B0-----:R-:W-:-:S13]  /*01b0*/  ISETP.GE.AND P0, PT, R5, UR5, PT ;  /* 0x0000000505007c0c */ /* 0x001fda000bf06270 */
[----:B------:R-:W-:Y:S05]  /*01c0*/  @P0 BRA `(.L_x_27) ;  /* 0x0000001000980947 */ /* 0x000fea0003800000 */
[----:B------:R-:W0:Y:S01]  /*01d0*/  LDCU UR5, c[0x0][0x39c] ;  /* 0x00007380ff0577ac */ /* 0x000e220008000800 */
[----:B------:R-:W-:Y:S01]  /*01e0*/  MOV R6, R5 ;  /* 0x0000000500067202 */ /* 0x000fe20000000f00 */
[----:B0-----:R-:W-:-:S07]  /*01f0*/  IMAD R7, R2, UR5, RZ ;  /* 0x0000000502077c24 */ /* 0x001fce000f8e02ff */
.L_x_48:
[----:B0-----:R-:W0:Y:S01]  /*0200*/  LDCU UR5, c[0x0][0x384] ;  /* 0x00007080ff0577ac */ /* 0x001e220008000800 */
[----:B------:R-:W-:Y:S01]  /*0210*/  IMAD.MOV.U32 R29, RZ, RZ, RZ ;  /* 0x000000ffff1d7224 */ /* 0x000fe200078e00ff */
[----:B0-----:R-:W-:-:S09]  /*0220*/  UISETP.GE.AND UP0, UPT, UR5, 0x1, UPT ;  /* 0x000000010500788c */ /* 0x001fd2000bf06270 */
[----:B------:R-:W-:Y:S05]  /*0230*/  BRA.U !UP0, `(.L_x_28) ;  /* 0x00000011083c7547 */ /* 0x000fea000b800000 */
[----:B------:R-:W0:Y:S01]  /*0240*/  LDCU UR5, c[0x0][0x3a0] ;  /* 0x00007400ff0577ac */ /* 0x000e220008000800 */
[----:B------:R-:W-:Y:S01]  /*0250*/  HFMA2 R29, -RZ, RZ, 0, 0 ;  /* 0x00000000ff1d7431 */ /* 0x000fe200000001ff */
[----:B------:R-:W-:Y:S01]  /*0260*/  BSSY B3, `(.L_x_28) ;  /* 0x000010c000037945 */ /* 0x000fe20003800000 */
[----:B------:R-:W-:Y:S02]  /*0270*/  IMAD.MOV.U32 R9, RZ, RZ, RZ ;  /* 0x000000ffff097224 */ /* 0x000fe400078e00ff */
[----:B0-----:R-:W-:-:S07]  /*0280*/  IMAD R10, R6, UR5, RZ ;  /* 0x00000005060a7c24 */ /* 0x001fce000f8e02ff */
.L_x_47:
[----:B------:R-:W0:Y:S02]  /*0290*/  LDCU UR5, c[0x0][0x394] ;  /* 0x00007280ff0577ac */ /* 0x000e240008000800 */
[----:B0-----:R-:W-:-:S09]  /*02a0*/  UISETP.GE.AND UP0, UPT, UR5, 0x1, UPT ;  /* 0x000000010500788c */ /* 0x001fd2000bf06270 */
[----:B------:R-:W-:Y:S05]  /*02b0*/  BRA.U !UP0, `(.L_x_29) ;  /* 0x0000000d08f47547 */ /* 0x000fea000b800000 */
[----:B------:R-:W0:Y:S01]  /*02c0*/  S2R R12, SR_TID.Z ;  /* 0x00000000000c7919 */ /* 0x000e220000002300 */
[----:B------:R-:W1:Y:S01]  /*02d0*/  LDCU UR5, c[0x0][0x384] ;  /* 0x00007080ff0577ac */ /* 0x000e620008000800 */
[----:B------:R-:W-:Y:S01]  /*02e0*/  LEA R13, R9, 0x2, 0x1 ;  /* 0x00000002090d7811 */ /* 0x000fe200078e08ff */
[----:B------:R-:W-:Y:S01]  /*02f0*/  BSSY B2, `(.L_x_29) ;  /* 0x00000f9000027945 */ /* 0x000fe20003800000 */
[----:B------:R-:W-:Y:S02]  /*0300*/  IMAD.MOV.U32 R11, RZ, RZ, RZ ;  /* 0x000000ffff0b7224 */ /* 0x000fe400078e00ff */
[----:B-1----:R-:W-:Y:S02]  /*0310*/  VIMNMX R13, PT, PT, R13, UR5, PT ;  /* 0x000000050d0d7c48 */ /* 0x002fe4000bfe0100 */
[----:B0-----:R-:W-:-:S05]  /*0320*/  LEA R14, R9, R12, 0x1 ;  /* 0x0000000c090e7211 */ /* 0x001fca00078e08ff */
[----:B------:R-:W-:-:S07]  /*0330*/  IMAD R14, R3, UR5, R14 ;  /* 0x00000005030e7c24 */ /* 0x000fce000f8e020e */
.L_x_46:
[----:B------:R-:W0:Y:S02]  /*0340*/  LDCU UR5, c[0x0][0x398] ;  /* 0x00007300ff0577ac */ /* 0x000e240008000800 */
[----:B0-----:R-:W-:-:S09]  /*0350*/  UISETP.GE.AND UP0, UPT, UR5, 0x1, UPT ;  /* 0x000000010500788c */ /* 0x001fd2000bf06270 */
[----:B------:R-:W-:Y:S05]  /*0360*/  BRA.U !UP0, `(.L_x_30) ;  /* 0x0000000d08a07547 */ /* 0x000fea000b800000 */
[----:B------:R-:W0:Y:S01]  /*0370*/  S2R R18, SR_CgaCtaId ;  /* 0x0000000000127919 */ /* 0x000e220000008800 */
[----:B------:R-:W1:Y:S01]  /*0380*/  LDC R8, c[0x0][0x394] ;  /* 0x0000e500ff087b82 */ /* 0x000e620000000800 */
[----:B------:R-:W2:Y:S01]  /*0390*/  LDCU UR5, c[0x0][0x384] ;  /* 0x00007080ff0577ac */ /* 0x000ea20008000800 */
[----:B------:R-:W-:Y:S01]  /*03a0*/  SHF.L.U32 R15, R11, 0x1, RZ ;  /* 0x000000010b0f7819 */ /* 0x000fe200000006ff */
[----:B------:R-:W3:Y:S01]  /*03b0*/  S2R R16, SR_TID.Y ;  /* 0x0000000000107919 */ /* 0x000ee20000002200 */
[----:B------:R-:W-:Y:S02]  /*03c0*/  MOV R17, 0x400 ;  /* 0x0000040000117802 */ /* 0x000fe40000000f00 */
[----:B------:R-:W-:Y:S02]  /*03d0*/  PRMT R19, RZ, 0x7610, R19 ;  /* 0x00007610ff137816 */ /* 0x000fe40000000013 */
[----:B0-----:R-:W-:Y:S01]  /*03e0*/  LEA R18, R18, R17, 0x18 ;  /* 0x0000001112127211 */ /* 0x001fe200078ec0ff */
[----:B------:R-:W-:-:S02]  /*03f0*/  IMAD.MOV.U32 R17, RZ, RZ, RZ ;  /* 0x000000ffff117224 */ /* 0x000fc400078e00ff */
[----:B---3--:R-:W-:Y:S01]  /*0400*/  IMAD.IADD R21, R15, 0x1, R16 ;  /* 0x000000010f157824 */ /* 0x008fe200078e0210 */
[C---:B------:R-:W-:Y:S01]  /*0410*/  LEA R16, R9.reuse, R12, 0x1 ;  /* 0x0000000c09107211 */ /* 0x040fe200078e08ff */
[--C-:B------:R-:W-:Y:S01]  /*0420*/  IMAD R22, R9, -0x20, R18.reuse ;  /* 0xffffffe009167824 */ /* 0x100fe200078e0212 */
[----:B------:R-:W-:Y:S01]  /*0430*/  PRMT R18, RZ, 0x7610, R18 ;  /* 0x00007610ff127816 */ /* 0x000fe20000000012 */
[-C--:B-1----:R-:W-:Y:S01]  /*0440*/  IMAD R20, R14, R8.reuse, R21 ;  /* 0x000000080e147224 */ /* 0x082fe200078e0215 */
[----:B------:R-:W-:Y:S02]  /*0450*/  ISETP.GE.AND P0, PT, R21, R8, PT ;  /* 0x000000081500720c */ /* 0x000fe40003f06270 */
[----:B------:R-:W-:Y:S02]  /*0460*/  VIADDMNMX R21, R15, 0x2, R8, PT ;  /* 0x000000020f157846 */ /* 0x000fe40003800108 */
[----:B--2---:R-:W-:Y:S02]  /*0470*/  ISETP.LT.AND P0, PT, R16, UR5, !P0 ;  /* 0x0000000510007c0c */ /* 0x004fe4000c701270 */
[----:B------:R-:W-:-:S11]  /*0480*/  IADD3 R22, PT, PT, R22, 0x20, RZ ;  /* 0x0000002016167810 */ /* 0x000fd60007ffe0ff */
.L_x_45:
        /* <DEDUP_REMOVED lines=19> */
[----:B------:R-:W-:Y:S01]  /*05c0*/  VIADDMNMX R8, R23, 0x2, R8, PT ;  /* 0x0000000217087846 */ /* 0x000fe20003800108 */
[----:B------:R-:W0:Y:S01]  /*05d0*/  LDCU UR5, c[0x0][0x3a0] ;  /* 0x00007400ff0577ac */ /* 0x000e220008000800 */
[----:B------:R-:W-:Y:S01]  /*05e0*/  SHF.L.U32 R24, R18, 0x1, RZ ;  /* 0x0000000112187819 */ /* 0x000fe200000006ff */
[----:B------:R-:W-:Y:S01]  /*05f0*/  IMAD.MOV R26, RZ, RZ, -R25 ;  /* 0x000000ffff1a7224 */ /* 0x000fe200078e0a19 */
[----:B------:R-:W-:Y:S02]  /*0600*/  VIMNMX R8, PT, PT, R27, R8, !PT ;  /* 0x000000081b087248 */ /* 0x000fe40007fe0100 */
[----:B------:R-:W-:Y:S02]  /*0610*/  IADD3 R24, PT, PT, RZ, -R24, RZ ;  /* 0x80000018ff187210 */ /* 0x000fe40007ffe0ff */
[----:B------:R-:W-:Y:S02]  /*0620*/  PRMT R27, R26, 0x7710, RZ ;  /* 0x000077101a1b7816 */ /* 0x000fe400000000ff */
[----:B------:R-:W-:-:S02]  /*0630*/  PRMT R25, R24, 0x7710, RZ ;  /* 0x0000771018197816 */ /* 0x000fc400000000ff */
[----:B------:R-:W-:Y:S01]  /*0640*/  IADD3 R31, PT, PT, -R23, R8, RZ ;  /* 0x00000008171f7210 */ /* 0x000fe20007ffe1ff */
[C---:B------:R-:W-:Y:S01]  /*0650*/  IMAD.IADD R30, R8.reuse, 0x1, R27 ;  /* 0x00000001081e7824 */ /* 0x040fe200078e021b */
[----:B------:R-:W-:Y:S02]  /*0660*/  IADD3 R24, PT, PT, R8, R25, RZ ;  /* 0x0000001908187210 */ /* 0x000fe40007ffe0ff */
[C---:B------:R-:W-:Y:S01]  /*0670*/  LOP3.LUT R34, R31.reuse, 0xfffffff0, RZ, 0xc0, !PT ;  /* 0xfffffff01f227812 */ /* 0x040fe200078ec0ff */
[----:B------:R-:W-:Y:S01]  /*0680*/  VIADD R26, R31, 0xffffffff ;  /* 0xffffffff1f1a7836 */ /* 0x000fe20000000000 */
[----:B------:R-:W-:Y:S01]  /*0690*/  LOP3.LUT R30, R30, 0xffff, RZ, 0xc0, !PT ;  /* 0x0000ffff1e1e7812 */ /* 0x000fe200078ec0ff */
[----:B0-----:R-:W-:Y:S01]  /*06a0*/  IMAD R33, R6, UR5, R23 ;  /* 0x0000000506217c24 */ /* 0x001fe2000f8e0217 */
[----:B------:R-:W-:Y:S01]  /*06b0*/  LOP3.LUT R24, R24, 0xffff, RZ, 0xc0, !PT ;  /* 0x0000ffff18187812 */ /* 0x000fe200078ec0ff */
[----:B------:R-:W-:Y:S01]  /*06c0*/  IMAD.MOV R34, RZ, RZ, -R34 ;  /* 0x000000ffff227224 */ /* 0x000fe200078e0a22 */
[----:B------:R-:W-:-:S02]  /*06d0*/  LOP3.LUT R25, R30, 0xf, RZ, 0xc0, !PT ;  /* 0x0000000f1e197812 */ /* 0x000fc400078ec0ff */
[----:B------:R-:W-:Y:S02]  /*06e0*/  LOP3.LUT R8, R24, 0x7, RZ, 0xc0, !PT ;  /* 0x0000000718087812 */ /* 0x000fe400078ec0ff */
[----:B------:R-:W-:Y:S01]  /*06f0*/  ISETP.GE.U32.AND P4, PT, R26, 0xf, PT ;  /* 0x0000000f1a00780c */ /* 0x000fe20003f86070 */
[----:B------:R-:W-:Y:S01]  /*0700*/  VIADD R25, R25, 0xffffffff ;  /* 0xffffffff19197836 */ /* 0x000fe20000000000 */
[----:B------:R-:W-:Y:S02]  /*0710*/  IADD3 R8, PT, PT, R8, -0x1, RZ ;  /* 0xffffffff08087810 */ /* 0x000fe40007ffe0ff */
[----:B------:R-:W-:Y:S02]  /*0720*/  MOV R32, R16 ;  /* 0x0000001000207202 */ /* 0x000fe40000000f00 */
[----:B------:R-:W-:Y:S02]  /*0730*/  ISETP.GE.U32.AND P3, PT, R8, 0x3, PT ;  /* 0x000000030800780c */ /* 0x000fe40003f66070 */
[----:B------:R-:W-:-:S02]  /*0740*/  ISETP.GE.U32.AND P2, PT, R25, 0x7, PT ;  /* 0x000000071900780c */ /* 0x000fc40003f46070 */
[----:B------:R-:W-:-:S11]  /*0750*/  LOP3.LUT R35, R24, 0x3, RZ, 0xc0, !PT ;  /* 0x0000000318237812 */ /* 0x000fd600078ec0ff */
.L_x_44:
[----:B------:R-:W0:Y:S01]  /*0760*/  S2UR UR6, SR_CgaCtaId ;  /* 0x00000000000679c3 */ /* 0x000e220000008800 */
[----:B------:R-:W1:Y:S01]  /*0770*/  LDCU UR5, c[0x0][0x384] ;  /* 0x00007080ff0577ac */ /* 0x000e620008000800 */
[----:B------:R-:W-:Y:S01]  /*0780*/  IMAD R25, R11, -0x10, R22 ;  /* 0xfffffff00b197824 */ /* 0x000fe200078e0216 */
[----:B------:R-:W-:Y:S01]  /*0790*/  BSSY.RECONVERGENT B0, `(.L_x_33) ;  /* 0x000009b000007945 */ /* 0x000fe20003800200 */
[--C-:B------:R-:W-:Y:S01]  /*07a0*/  IMAD R39, R9, -0x2, R32.reuse ;  /* 0xfffffffe09277824 */ /* 0x100fe200078e0220 */
[----:B------:R-:W2:Y:S01]  /*07b0*/  LDCU UR7, c[0x0][0x38c] ;  /* 0x00007180ff0777ac */ /* 0x000ea20008000800 */
[----:B------:R-:W-:Y:S02]  /*07c0*/  MOV R38, R15 ;  /* 0x0000000f00267202 */ /* 0x000fe40000000f00 */
[----:B------:R-:W-:Y:S01]  /*07d0*/  LEA R36, R32, R25, 0x4 ;  /* 0x0000001920247211 */ /* 0x000fe200078e20ff */
[----:B-1----:R-:W-:Y:S01]  /*07e0*/  IMAD R8, R4, UR5, R32 ;  /* 0x0000000504087c24 */ /* 0x002fe2000f8e0220 */
[----:B------:R-:W-:Y:S01]  /*07f0*/  UMOV UR5, 0x400 ;  /* 0x0000040000057882 */ /* 0x000fe20000000000 */
[----:B------:R-:W-:-:S02]  /*0800*/  VIADD R32, R32, 0x2 ;  /* 0x0000000220207836 */ /* 0x000fc40000000000 */
[----:B--2---:R-:W-:Y:S01]  /*0810*/  IMAD R37, R8, UR7, R7 ;  /* 0x0000000708257c24 */ /* 0x004fe2000f8e0207 */
[----:B0-----:R-:W-:Y:S02]  /*0820*/  ULEA UR5, UR6, UR5, 0x18 ;  /* 0x0000000506057291 */ /* 0x001fe4000f8ec0ff */
[----:B------:R-:W-:-:S04]  /*0830*/  ISETP.GE.AND P1, PT, R32, R13, PT ;  /* 0x0000000d2000720c */ /* 0x000fc80003f26270 */
[----:B------:R-:W-:-:S09]  /*0840*/  LEA R39, R39, UR5, 0x4 ;  /* 0x0000000527277c11 */ /* 0x000fd2000f8e20ff */
.L_x_43:
[----:B------:R-:W0:Y:S01]  /*0850*/  LDC R43, c[0x0][0x390] ;  /* 0x0000e400ff2b7b82 */ /* 0x000e220000000800 */
[----:B------:R-:W-:Y:S01]  /*0860*/  IMAD.IADD R8, R37, 0x1, R38 ;  /* 0x0000000125087824 */ /* 0x000fe200078e0226 */
[----:B------:R-:W-:Y:S01]  /*0870*/  BSSY.RECONVERGENT B5, `(.L_x_34) ;  /* 0x0000039000057945 */ /* 0x000fe20003800200 */
[----:B------:R-:W-:Y:S02]  /*0880*/  LOP3.LUT P6, RZ, R31, 0xf, RZ, 0xc0, !PT ;  /* 0x0000000f1fff7812 */ /* 0x000fe400078cc0ff */
[----:B------:R-:W-:Y:S01]  /*0890*/  MOV R41, R23 ;  /* 0x0000001700297202 */ /* 0x000fe20000000f00 */
[----:B0-----:R-:W-:Y:S01]  /*08a0*/  IMAD R40, R8, R43, R10 ;  /* 0x0000002b08287224 */ /* 0x001fe200078e020a */
[----:B------:R-:W-:Y:S09]  /*08b0*/  @!P4 BRA `(.L_x_35) ;  /* 0x0000000000d0c947 */ /* 0x000ff20003800000 */
[----:B------:R-:W-:Y:S01]  /*08c0*/  IMAD R43, R8, R43, R33 ;  /* 0x0000002b082b7224 */ /* 0x000fe200078e0221 */
[----:B------:R-:W-:Y:S01]  /*08d0*/  MOV R42, R34 ;  /* 0x00000022002a7202 */ /* 0x000fe20000000f00 */
[----:B------:R-:W-:Y:S02]  /*08e0*/  IMAD R8, R38, 0x8, R36 ;  /* 0x0000000826087824 */ /* 0x000fe400078e0224 */
[----:B------:R-:W-:-:S07]  /*08f0*/  IMAD.MOV.U32 R41, RZ, RZ, R23 ;  /* 0x000000ffff297224 */ /* 0x000fce00078e0017 */
.L_x_36:
[----:B------:R-:W0:Y:S01]  /*0900*/  LDC.64 R52, c[0x0][0x3b0] ;  /* 0x0000ec00ff347b82 */ /* 0x000e220000000a00 */
[----:B------:R-:W1:Y:S01]  /*0910*/  LDS.64 R26, [R8+-0x20] ;  /* 0xffffe000081a7984 */ /* 0x000e620000000a00 */
[----:B0-----:R-:W-:-:S05]  /*0920*/  IMAD.WIDE R52, R43, 0x4, R52 ;  /* 0x000000042b347825 */ /* 0x001fca00078e0234 */
[----:B------:R-:W1:Y:S04]  /*0930*/  LDG.E R24, desc[UR8][R52.64] ;  /* 0x0000000834187981 */ /* 0x000e68000c1e1900 */
[----:B------:R-:W2:Y:S04]  /*0940*/  LDG.E R51, desc[UR8][R52.64+0x4] ;  /* 0x0000040834337981 */ /* 0x000ea8000c1e1900 */
[----:B------:R-:W3:Y:S04]  /*0950*/  LDG.E R49, desc[UR8][R52.64+0x8] ;  /* 0x0000080834317981 */ /* 0x000ee8000c1e1900 */
[----:B------:R-:W4:Y:S04]  /*0960*/  LDG.E R28, desc[UR8][R52.64+0xc] ;  /* 0x00000c08341c7981 */ /* 0x000f28000c1e1900 */
[----:B------:R-:W5:Y:S04]  /*0970*/  LDG.E R45, desc[UR8][R52.64+0x10] ;  /* 0x00001008342d7981 */ /* 0x000f68000c1e1900 */
[----:B------:R-:W5:Y:S04]  /*0980*/  LDG.E R44, desc[UR8][R52.64+0x14] ;  /* 0x00001408342c7981 */ /* 0x000f68000c1e1900 */
[----:B------:R-:W5:Y:S04]  /*0990*/  LDG.E R47, desc[UR8][R52.64+0x18] ;  /* 0x00001808342f7981 */ /* 0x000f68000c1e1900 */
[----:B------:R-:W5:Y:S04]  /*09a0*/  LDG.E R50, desc[UR8][R52.64+0x1c] ;  /* 0x00001c0834327981 */ /* 0x000f68000c1e1900 */
[----:B------:R-:W5:Y:S01]  /*09b0*/  LDG.E R48, desc[UR8][R52.64+0x3c] ;  /* 0x00003c0834307981 */ /* 0x000f62000c1e1900 */
[----:B-1----:R-:W-:-:S03]  /*09c0*/  FFMA R26, R24, R26, R29 ;  /* 0x0000001a181a7223 */ /* 0x002fc6000000001d */
[----:B------:R-:W3:Y:S01]  /*09d0*/  LDS.64 R24, [R8+-0x18] ;  /* 0xffffe80008187984 */ /* 0x000ee20000000a00 */
[----:B--2---:R-:W-:-:S03]  /*09e0*/  FFMA R26, R51, R27, R26 ;  /* 0x0000001b331a7223 */ /* 0x004fc6000000001a */
[----:B------:R-:W2:Y:S01]  /*09f0*/  LDG.E R29, desc[UR8][R52.64+0x20] ;  /* 0x00002008341d7981 */ /* 0x000ea2000c1e1900 */
[----:B---3--:R-:W-:-:S03]  /*0a00*/  FFMA R49, R49, R24, R26 ;  /* 0x0000001831317223 */ /* 0x008fc6000000001a */
[----:B------:R-:W5:Y:S01]  /*0a10*/  LDS.64 R26, [R8+-0x10] ;  /* 0xfffff000081a7984 */ /* 0x000f620000000a00 */
[----:B----4-:R-:W-:-:S03]  /*0a20*/  FFMA R46, R28, R25, R49 ;  /* 0x000000191c2e7223 */ /* 0x010fc60000000031 */
[----:B------:R-:W3:Y:S04]  /*0a30*/  LDG.E R28, desc[UR8][R52.64+0x24] ;  /* 0x00002408341c7981 */ /* 0x000ee8000c1e1900 */
[----:B------:R-:W0:Y:S04]  /*0a40*/  LDS.64 R24, [R8+-0x8] ;  /* 0xfffff80008187984 */ /* 0x000e280000000a00 */
[----:B------:R-:W4:Y:S01]  /*0a50*/  LDG.E R49, desc[UR8][R52.64+0x38] ;  /* 0x0000380834317981 */ /* 0x000f22000c1e1900 */
[----:B-----5:R-:W-:-:S03]  /*0a60*/  FFMA R45, R45, R26, R46 ;  /* 0x0000001a2d2d7223 */ /* 0x020fc6000000002e */
[----:B------:R-:W5:Y:S01]  /*0a70*/  LDG.E R46, desc[UR8][R52.64+0x34] ;  /* 0x00003408342e7981 */ /* 0x000f62000c1e1900 */
[----:B------:R-:W-:-:S03]  /*0a80*/  FFMA R26, R44, R27, R45 ;  /* 0x0000001b2c1a7223 */ /* 0x000fc6000000002d */
[----:B------:R-:W4:Y:S04]  /*0a90*/  LDG.E R45, desc[UR8][R52.64+0x28] ;  /* 0x00002808342d7981 */ /* 0x000f28000c1e1900 */
[----:B------:R-:W5:Y:S01]  /*0aa0*/  LDG.E R44, desc[UR8][R52.64+0x2c] ;  /* 0x00002c08342c7981 */ /* 0x000f62000c1e1900 */
[----:B0-----:R-:W-:-:S03]  /*0ab0*/  FFMA R27, R47, R24, R26 ;  /* 0x000000182f1b7223 */ /* 0x001fc6000000001a */
[----:B------:R-:W5:Y:S01]  /*0ac0*/  LDG.E R47, desc[UR8][R52.64+0x30] ;  /* 0x00003008342f7981 */ /* 0x000f62000c1e1900 */
[----:B------:R-:W-:-:S03]  /*0ad0*/  FFMA R50, R50, R25, R27 ;  /* 0x0000001932327223 */ /* 0x000fc6000000001b */
[----:B------:R-:W2:Y:S04]  /*0ae0*/  LDS.64 R26, [R8] ;  /* 0x00000000081a7984 */ /* 0x000ea80000000a00 */
[----:B------:R-:W4:Y:S01]  /*0af0*/  LDS.64 R24, [R8+0x8] ;  /* 0x0000080008187984 */ /* 0x000f220000000a00 */
[----:B------:R-:W-:-:S04]  /*0b00*/  IADD3 R42, PT, PT, R42, 0x10, RZ ;  /* 0x000000102a2a7810 */ /* 0x000fc80007ffe0ff */
[----:B------:R-:W-:Y:S02]  /*0b10*/  ISETP.NE.AND P5, PT, R42, RZ, PT ;  /* 0x000000ff2a00720c */ /* 0x000fe40003fa5270 */
[----:B------:R-:W-:Y:S02]  /*0b20*/  IADD3 R41, PT, PT, R41, 0x10, RZ ;  /* 0x0000001029297810 */ /* 0x000fe40007ffe0ff */
[----:B------:R-:W-:Y:S01]  /*0b30*/  IADD3 R43, PT, PT, R43, 0x10, RZ ;  /* 0x000000102b2b7810 */ /* 0x000fe20007ffe0ff */
[----:B--2---:R-:W-:-:S04]  /*0b40*/  FFMA R29, R29, R26, R50 ;  /* 0x0000001a1d1d7223 */ /* 0x004fc80000000032 */
[----:B---3--:R-:W-:Y:S02]  /*0b50*/  FFMA R50, R28, R27, R29 ;  /* 0x0000001b1c327223 */ /* 0x008fe4000000001d */
[----:B------:R-:W0:Y:S04]  /*0b60*/  LDS.64 R26, [R8+0x10] ;  /* 0x00001000081a7984 */ /* 0x000e280000000a00 */
[----:B------:R1:W2:Y:S02]  /*0b70*/  LDS.64 R28, [R8+0x18] ;  /* 0x00001800081c7984 */ /* 0x0002a40000000a00 */
[----:B-1----:R-:W-:Y:S02]  /*0b80*/  VIADD R8, R8, 0x40 ;  /* 0x0000004008087836 */ /* 0x002fe40000000000 */
[----:B----4-:R-:W-:-:S04]  /*0b90*/  FFMA R45, R45, R24, R50 ;  /* 0x000000182d2d7223 */ /* 0x010fc80000000032 */
[----:B-----5:R-:W-:-:S04]  /*0ba0*/  FFMA R44, R44, R25, R45 ;  /* 0x000000192c2c7223 */ /* 0x020fc8000000002d */
[----:B0-----:R-:W-:-:S04]  /*0bb0*/  FFMA R47, R47, R26, R44 ;  /* 0x0000001a2f2f7223 */ /* 0x001fc8000000002c */
[----:B------:R-:W-:-:S04]  /*0bc0*/  FFMA R46, R46, R27, R47 ;  /* 0x0000001b2e2e7223 */ /* 0x000fc8000000002f */
[----:B--2---:R-:W-:-:S04]  /*0bd0*/  FFMA R49, R49, R28, R46 ;  /* 0x0000001c31317223 */ /* 0x004fc8000000002e */
[----:B------:R-:W-:Y:S01]  /*0be0*/  FFMA R29, R48, R29, R49 ;  /* 0x0000001d301d7223 */ /* 0x000fe20000000031 */
[----:B------:R-:W-:Y:S06]  /*0bf0*/  @P5 BRA `(.L_x_36) ;  /* 0xfffffffc00405947 */ /* 0x000fec000383ffff */
.L_x_35:
[----:B------:R-:W-:Y:S05]  /*0c00*/  BSYNC.RECONVERGENT B5 ;  /* 0x0000000000057941 */ /* 0x000fea0003800200 */
.L_x_34:
[----:B------:R-:W-:Y:S04]  /*0c10*/  BSSY.RECONVERGENT B5, `(.L_x_37) ;  /* 0x000004f000057945 */ /* 0x000fe80003800200 */
[----:B------:R-:W-:Y:S05]  /*0c20*/  @!P6 BRA `(.L_x_38) ;  /* 0x000000040034e947 */ /* 0x000fea0003800000 */
[----:B------:R-:W-:Y:S01]  /*0c30*/  IADD3 R8, PT, PT, -R15, R38, RZ ;  /* 0x000000260f087210 */ /* 0x000fe20007ffe1ff */
[----:B------:R-:W-:Y:S01]  /*0c40*/  BSSY.RECONVERGENT B6, `(.L_x_39) ;  /* 0x0000022000067945 */ /* 0x000fe20003800200 */
[----:B------:R-:W-:-:S03]  /*0c50*/  LOP3.LUT P5, RZ, R30, 0x7, RZ, 0xc0, !PT ;  /* 0x000000071eff7812 */ /* 0x000fc600078ac0ff */
[----:B------:R-:W-:Y:S01]  /*0c60*/  IMAD R8, R8, 0x8, R39 ;  /* 0x0000000808087824 */ /* 0x000fe200078e0227 */
[----:B------:R-:W-:Y:S09]  /*0c70*/  @!P2 BRA `(.L_x_40) ;  /* 0x000000000078a947 */ /* 0x000ff20003800000 */
[----:B------:R-:W0:Y:S01]  /*0c80*/  LDC.64 R24, c[0x0][0x3b0] ;  /* 0x0000ec00ff187b82 */ /* 0x000e220000000a00 */
[----:B------:R-:W-:-:S05]  /*0c90*/  IADD3 R27, PT, PT, R40, R41, RZ ;  /* 0x00000029281b7210 */ /* 0x000fca0007ffe0ff */
[----:B0-----:R-:W-:-:S05]  /*0ca0*/  IMAD.WIDE R24, R27, 0x4, R24 ;  /* 0x000000041b187825 */ /* 0x001fca00078e0218 */
[----:B------:R-:W2:Y:S04]  /*0cb0*/  LDG.E R46, desc[UR8][R24.64] ;  /* 0x00000008182e7981 */ /* 0x000ea8000c1e1900 */
[----:B------:R-:W3:Y:S04]  /*0cc0*/  LDG.E R49, desc[UR8][R24.64+0x4] ;  /* 0x0000040818317981 */ /* 0x000ee8000c1e1900 */
[----:B------:R-:W4:Y:S04]  /*0cd0*/  LDG.E R43, desc[UR8][R24.64+0x8] ;  /* 0x00000808182b7981 */ /* 0x000f28000c1e1900 */
[----:B------:R-:W5:Y:S04]  /*0ce0*/  LDG.E R42, desc[UR8][R24.64+0xc] ;  /* 0x00000c08182a7981 */ /* 0x000f68000c1e1900 */
[----:B------:R-:W5:Y:S04]  /*0cf0*/  LDG.E R28, desc[UR8][R24.64+0x10] ;  /* 0x00001008181c7981 */ /* 0x000f68000c1e1900 */
[----:B------:R-:W5:Y:S04]  /*0d00*/  LDG.E R27, desc[UR8][R24.64+0x14] ;  /* 0x00001408181b7981 */ /* 0x000f68000c1e1900 */
[----:B------:R-:W5:Y:S04]  /*0d10*/  LDG.E R26, desc[UR8][R24.64+0x18] ;  /* 0x00001808181a7981 */ /* 0x000f68000c1e1900 */
[----:B------:R0:W5:Y:S01]  /*0d20*/  LDG.E R44, desc[UR8][R24.64+0x1c] ;  /* 0x00001c08182c7981 */ /* 0x000162000c1e1900 */
[----:B------:R-:W-:-:S02]  /*0d30*/  IADD3 R45, PT, PT, -R23, R41, RZ ;  /* 0x00000029172d7210 */ /* 0x000fc40007ffe1ff */
[----:B------:R-:W-:-:S03]  /*0d40*/  IADD3 R41, PT, PT, R41, 0x8, RZ ;  /* 0x0000000829297810 */ /* 0x000fc60007ffe0ff */
[----:B------:R-:W-:-:S05]  /*0d50*/  IMAD R45, R45, 0x4, R8 ;  /* 0x000000042d2d7824 */ /* 0x000fca00078e0208 */
[----:B------:R-:W2:Y:S04]  /*0d60*/  LDS R47, [R45] ;  /* 0x000000002d2f7984 */ /* 0x000ea80000000800 */
[----:B------:R-:W3:Y:S04]  /*0d70*/  LDS R48, [R45+0x4] ;  /* 0x000004002d307984 */ /* 0x000ee80000000800 */
[----:B0-----:R-:W-:Y:S04]  /*0d80*/  LDS R24, [R45+0x18] ;  /* 0x000018002d187984 */ /* 0x001fe80000000800 */
[----:B------:R-:W-:Y:S01]  /*0d90*/  LDS R25, [R45+0x1c] ;  /* 0x00001c002d197984 */ /* 0x000fe20000000800 */
[----:B--2---:R-:W-:-:S03]  /*0da0*/  FFMA R46, R46, R47, R29 ;  /* 0x0000002f2e2e7223 */ /* 0x004fc6000000001d */
[----:B------:R-:W4:Y:S01]  /*0db0*/  LDS R29, [R45+0x8] ;  /* 0x000008002d1d7984 */ /* 0x000f220000000800 */
[----:B---3--:R-:W-:-:S03]  /*0dc0*/  FFMA R46, R49, R48, R46 ;  /* 0x00000030312e7223 */ /* 0x008fc6000000002e */
[----:B------:R-:W5:Y:S04]  /*0dd0*/  LDS R47, [R45+0xc] ;  /* 0x00000c002d2f7984 */ /* 0x000f680000000800 */
[----:B------:R-:W0:Y:S04]  /*0de0*/  LDS R48, [R45+0x10] ;  /* 0x000010002d307984 */ /* 0x000e280000000800 */
[----:B------:R-:W1:Y:S01]  /*0df0*/  LDS R49, [R45+0x14] ;  /* 0x000014002d317984 */ /* 0x000e620000000800 */
[----:B----4-:R-:W-:-:S04]  /*0e00*/  FFMA R29, R43, R29, R46 ;  /* 0x0000001d2b1d7223 */ /* 0x010fc8000000002e */
[----:B-----5:R-:W-:-:S04]  /*0e10*/  FFMA R29, R42, R47, R29 ;  /* 0x0000002f2a1d7223 */ /* 0x020fc8000000001d */
[----:B0-----:R-:W-:-:S04]  /*0e20*/  FFMA R28, R28, R48, R29 ;  /* 0x000000301c1c7223 */ /* 0x001fc8000000001d */
[----:B-1----:R-:W-:-:S04]  /*0e30*/  FFMA R27, R27, R49, R28 ;  /* 0x000000311b1b7223 */ /* 0x002fc8000000001c */
[----:B------:R-:W-:-:S04]  /*0e40*/  FFMA R27, R26, R24, R27 ;  /* 0x000000181a1b7223 */ /* 0x000fc8000000001b */
[----:B------:R-:W-:-:S07]  /*0e50*/  FFMA R29, R44, R25, R27 ;  /* 0x000000192c1d7223 */ /* 0x000fce000000001b */
.L_x_40:
[----:B------:R-:W-:Y:S05]  /*0e60*/  BSYNC.RECONVERGENT B6 ;  /* 0x0000000000067941 */ /* 0x000fea0003800200 */
.L_x_39:
        /* <DEDUP_REMOVED lines=22> */
.L_x_42:
[----:B------:R-:W-:Y:S05]  /*0fd0*/  BSYNC.RECONVERGENT B6 ;  /* 0x0000000000067941 */ /* 0x000fea0003800200 */
.L_x_41:
        /* <DEDUP_REMOVED lines=18> */
.L_x_38:
[----:B------:R-:W-:Y:S05]  /*1100*/  BSYNC.RECONVERGENT B5 ;  /* 0x0000000000057941 */ /* 0x000fea0003800200 */
.L_x_37:
[----:B------:R-:W-:-:S05]  /*1110*/  VIADD R38, R38, 0x1 ;  /* 0x0000000126267836 */ /* 0x000fca0000000000 */
[----:B------:R-:W-:-:S13]  /*1120*/  ISETP.GE.AND P5, PT, R38, R21, PT ;  /* 0x000000152600720c */ /* 0x000fda0003fa6270 */
[----:B------:R-:W-:Y:S05]  /*1130*/  @!P5 BRA `(.L_x_43) ;  /* 0xfffffff400c4d947 */ /* 0x000fea000383ffff */
[----:B------:R-:W-:Y:S05]  /*1140*/  BSYNC.RECONVERGENT B0 ;  /* 0x0000000000007941 */ /* 0x000fea0003800200 */
.L_x_33:
[----:B------:R-:W-:Y:S05]  /*1150*/  @!P1 BRA `(.L_x_44) ;  /* 0xfffffff400809947 */ /* 0x000fea000383ffff */
.L_x_32:
[----:B------:R-:W-:Y:S05]  /*1160*/  BSYNC.RECONVERGENT B1 ;  /* 0x0000000000017941 */ /* 0x000fea0003800200 */
.L_x_31:
        /* <DEDUP_REMOVED lines=8> */
.L_x_30:
        /* <DEDUP_REMOVED lines=10> */
.L_x_29:
        /* <DEDUP_REMOVED lines=10> */
.L_x_28:
[----:B------:R-:W0:Y:S01]  /*1330*/  S2UR UR10, SR_CTAID.X ;  /* 0x00000000000a79c3 */ /* 0x000e220000002500 */
[----:B------:R-:W1:Y:S01]  /*1340*/  LDCU UR5, c[0x0][0x388] ;  /* 0x00007100ff0577ac */ /* 0x000e620008000800 */
[----:B------:R-:W2:Y:S06]  /*1350*/  LDCU UR6, c[0x0][0x3a4] ;  /* 0x00007480ff0677ac */ /* 0x000eac0008000800 */
[----:B------:R-:W3:Y:S01]  /*1360*/  S2UR UR11, SR_CTAID.Y ;  /* 0x00000000000b79c3 */ /* 0x000ee20000002600 */
[----:B------:R-:W4:Y:S07]  /*1370*/  LDCU UR7, c[0x0][0x3a8] ;  /* 0x00007500ff0777ac */ /* 0x000f2e0008000800 */
[----:B------:R-:W5:Y:S01]  /*1380*/  LDC.64 R8, c[0x0][0x3c0] ;  /* 0x0000f000ff087b82 */ /* 0x000f620000000a00 */
[----:B0-----:R-:W-:Y:S01]  /*1390*/  MOV R4, UR10 ;  /* 0x0000000a00047c02 */ /* 0x001fe20008000f00 */
[----:B---3--:R-:W-:-:S04]  /*13a0*/  IMAD.U32 R3, RZ, RZ, UR11 ;  /* 0x0000000bff037e24 */ /* 0x008fc8000f8e00ff */
[----:B-1----:R-:W-:-:S04]  /*13b0*/  IMAD R11, R4, UR5, R3 ;  /* 0x00000005040b7c24 */ /* 0x002fc8000f8e0203 */
[----:B--2---:R-:W-:-:S04]  /*13c0*/  IMAD R11, R11, UR6, R2 ;  /* 0x000000060b0b7c24 */ /* 0x004fc8000f8e0202 */
[----:B----4-:R-:W-:Y:S01]  /*13d0*/  IMAD R11, R11, UR7, R6 ;  /* 0x000000070b0b7c24 */ /* 0x010fe2000f8e0206 */
[----:B------:R-:W-:-:S03]  /*13e0*/  IADD3 R6, PT, PT, R6, 0x2, RZ ;  /* 0x0000000206067810 */ /* 0x000fc60007ffe0ff */
[----:B-----5:R-:W-:Y:S01]  /*13f0*/  IMAD.WIDE R8, R11, 0x4, R8 ;  /* 0x000000040b087825 */ /* 0x020fe200078e0208 */
[----:B------:R-:W-:-:S04]  /*1400*/  ISETP.GE.AND P0, PT, R6, UR7, PT ;  /* 0x0000000706007c0c */ /* 0x000fc8000bf06270 */
[----:B------:R0:W-:Y:S09]  /*1410*/  REDG.E.ADD.F32.FTZ.RN.STRONG.GPU desc[UR8][R8.64], R29 ;  /* 0x0000001d080079a6 */ /* 0x0001f2000c12f308 */
[----:B------:R-:W-:Y:S05]  /*1420*/  @!P0 BRA `(.L_x_48) ;  /* 0xffffffec00748947 */ /* 0x000fea000383ffff */
.L_x_27:
[----:B------:R-:W-:Y:S05]  /*1430*/  BSYNC B4 ;  /* 0x0000000000047941 */ /* 0x000fea0003800000 */
.L_x_26:
[----:B------:R-:W1:Y:S01]  /*1440*/  LDCU UR5, c[0x0][0x3a4] ;  /* 0x00007480ff0577ac */ /* 0x000e620008000800 */
[----:B------:R-:W-:-:S04]  /*1450*/  IADD3 R2, PT, PT, R2, 0x2, RZ ;  /* 0x0000000202027810 */ /* 0x000fc80007ffe0ff */
[----:B-1----:R-:W-:-:S13]  /*1460*/  ISETP.GE.AND P0, PT, R2, UR5, PT ;  /* 0x0000000502007c0c */ /* 0x002fda000bf06270 */
[----:B------:R-:W-:Y:S05]  /*1470*/  @!P0 BRA `(.L_x_49) ;  /* 0xffffffec00408947 */ /* 0x000fea000383ffff */
[----:B------:R-:W-:Y:S05]  /*1480*/  EXIT ;  /* 0x000000000000794d */ /* 0x000fea0003800000 */
.L_x_50:
        /* <DEDUP_REMOVED lines=15> */
.L_x_136:


//--------------------- .text._Z6cnn001iiiiiiiiiiiPfS_S_ --------------------------
	.section	.text._Z6cnn001iiiiiiiiiiiPfS_S_,"ax",@progbits
	.align	128
        .global         _Z6cnn001iiiiiiiiiiiPfS_S_
        .type           _Z6cnn001iiiiiiiiiiiPfS_S_,@function
        .size           _Z6cnn001iiiiiiiiiiiPfS_S_,(.L_x_137 - _Z6cnn001iiiiiiiiiiiPfS_S_)
        .other          _Z6cnn001iiiiiiiiiiiPfS_S_,@"STO_CUDA_ENTRY STV_DEFAULT"
_Z6cnn001iiiiiiiiiiiPfS_S_:
.text._Z6cnn001iiiiiiiiiiiPfS_S_:
[----:B------:R-:W-:Y:S01]  /*0000*/  LDC R1, c[0x0][0x37c] ;  /* 0x0000df00ff017b82 */ /* 0x000fe20000000800 */
[----:B------:R-:W0:Y:S01]  /*0010*/  S2R R2, SR_TID.Y ;  /* 0x0000000000027919 */ /* 0x000e220000002200 */
[----:B------:R-:W0:Y:S02]  /*0020*/  LDCU UR4, c[0x0][0x3a4] ;  /* 0x00007480ff0477ac */ /* 0x000e240008000800 */
[----:B0-----:R-:W-:-:S13]  /*0030*/  ISETP.GE.AND P0, PT, R2, UR4, PT ;  /* 0x0000000402007c0c */ /* 0x001fda000bf06270 */
[----:B------:R-:W-:Y:S05]  /*0040*/  @P0 EXIT ;  /* 0x000000000000094d */ /* 0x000fea0003800000 */
[----:B------:R-:W0:Y:S01]  /*0050*/  LDCU UR5, c[0x0][0x394] ;  /* 0x00007280ff0577ac */ /* 0x000e220008000800 */
[----:B------:R-:W-:Y:S01]  /*0060*/  S2UR UR14, SR_CTAID.Y ;  /* 0x00000000000e79c3 */ /* 0x000fe20000002600 */
[----:B------:R-:W1:Y:S01]  /*0070*/  S2R R0, SR_TID.X ;  /* 0x0000000000007919 */ /* 0x000e620000002100 */
[----:B------:R-:W2:Y:S01]  /*0080*/  LDCU UR4, c[0x0][0x388] ;  /* 0x00007100ff0477ac */ /* 0x000ea20008000800 */
[----:B------:R-:W3:Y:S05]  /*0090*/  LDCU.64 UR12, c[0x0][0x358] ;  /* 0x00006b00ff0c77ac */ /* 0x000eea0008000a00 */
[----:B------:R-:W2:Y:S01]  /*00a0*/  S2UR UR15, SR_CTAID.X ;  /* 0x00000000000f79c3 */ /* 0x000ea20000002500 */
[----:B0-----:R-:W-:-:S02]  /*00b0*/  UISETP.GE.AND UP0, UPT, UR5, 0x1, UPT ;  /* 0x000000010500788c */ /* 0x001fc4000bf06270 */
[----:B--2---:R-:W-:-:S07]  /*00c0*/  UIMAD UR4, UR15, UR4, UR14 ;  /* 0x000000040f0472a4 */ /* 0x004fce000f8e020e */
[----:B-1-3--:R-:W-:Y:S05]  /*00d0*/  BRA.U !UP0, `(.L_x_51) ;  /* 0x00000011080c7547 */ /* 0x00afea000b800000 */
[----:B------:R-:W0:Y:S02]  /*00e0*/  LDC R6, c[0x0][0x398] ;  /* 0x0000e600ff067b82 */ /* 0x000e240000000800 */
[----:B0-----:R-:W-:-:S13]  /*00f0*/  ISETP.GE.AND P0, PT, R6, 0x1, PT ;  /* 0x000000010600780c */ /* 0x001fda0003f06270 */
[----:B------:R-:W-:Y:S05]  /*0100*/  @!P0 BRA `(.L_x_52) ;  /* 0x0000000c003c8947 */ /* 0x000fea0003800000 */
[----:B------:R-:W0:Y:S01]  /*0110*/  LDCU.128 UR8, c[0x0][0x3b0] ;  /* 0x00007600ff0877ac */ /* 0x000e220008000c00 */
[C---:B------:R-:W-:Y:S02]  /*0120*/  LOP3.LUT R3, R6.reuse, 0xf, RZ, 0xc0, !PT ;  /* 0x0000000f06037812 */ /* 0x040fe400078ec0ff */
[----:B------:R-:W-:Y:S02]  /*0130*/  LOP3.LUT R4, R6, 0x7, RZ, 0xc0, !PT ;  /* 0x0000000706047812 */ /* 0x000fe400078ec0ff */
[----:B------:R-:W-:Y:S02]  /*0140*/  IADD3 R5, PT, PT, R3, -0x1, RZ ;  /* 0xffffffff03057810 */ /* 0x000fe40007ffe0ff */
[----:B------:R-:W-:Y:S02]  /*0150*/  IADD3 R7, PT, PT, R4, -0x1, RZ ;  /* 0xffffffff04077810 */ /* 0x000fe40007ffe0ff */
[----:B------:R-:W-:Y:S02]  /*0160*/  ISETP.GE.U32.AND P0, PT, R5, 0x7, PT ;  /* 0x000000070500780c */ /* 0x000fe40003f06070 */
[----:B------:R-:W-:-:S02]  /*0170*/  LOP3.LUT R5, R6, 0x7ffffff0, RZ, 0xc0, !PT ;  /* 0x7ffffff006057812 */ /* 0x000fc400078ec0ff */
[----:B------:R-:W-:Y:S02]  /*0180*/  ISETP.GE.U32.AND P1, PT, R7, 0x3, PT ;  /* 0x000000030700780c */ /* 0x000fe40003f26070 */
[----:B------:R-:W-:Y:S01]  /*0190*/  LOP3.LUT R6, R6, 0x3, RZ, 0xc0, !PT ;  /* 0x0000000306067812 */ /* 0x000fe200078ec0ff */
[----:B------:R-:W-:Y:S01]  /*01a0*/  IMAD.MOV R7, RZ, RZ, -R5 ;  /* 0x000000ffff077224 */ /* 0x000fe200078e0a05 */
[----:B0-----:R-:W-:Y:S02]  /*01b0*/  UIADD3 UR7, UP0, UPT, UR8, 0x20, URZ ;  /* 0x0000002008077890 */ /* 0x001fe4000ff1e0ff */
[----:B------:R-:W-:Y:S02]  /*01c0*/  UIADD3 UR5, UP1, UPT, UR10, 0x20, URZ ;  /* 0x000000200a057890 */ /* 0x000fe4000ff3e0ff */
[----:B------:R-:W-:Y:S02]  /*01d0*/  UIADD3.X UR8, UPT, UPT, URZ, UR9, URZ, UP0, !UPT ;  /* 0x00000009ff087290 */ /* 0x000fe400087fe4ff */
[----:B------:R-:W-:-:S12]  /*01e0*/  UIADD3.X UR6, UPT, UPT, URZ, UR11, URZ, UP1, !UPT ;  /* 0x0000000bff067290 */ /* 0x000fd80008ffe4ff */
.L_x_65:
[----:B0-----:R-:W0:Y:S01]  /*01f0*/  LDCU UR9, c[0x0][0x3a8] ;  /* 0x00007500ff0977ac */ /* 0x001e220008000800 */
[----:B------:R-:W-:Y:S01]  /*0200*/  BSSY.RECONVERGENT B0, `(.L_x_53) ;  /* 0x00000ba000007945 */ /* 0x000fe20003800200 */
[----:B0-----:R-:W-:-:S13]  /*0210*/  ISETP.GE.AND P2, PT, R0, UR9, PT ;  /* 0x0000000900007c0c */ /* 0x001fda000bf46270 */
[----:B------:R-:W-:Y:S05]  /*0220*/  @P2 BRA `(.L_x_54) ;  /* 0x0000000800dc2947 */ /* 0x000fea0003800000 */
[----:B------:R-:W0:Y:S01]  /*0230*/  LDCU UR9, c[0x0][0x39c] ;  /* 0x00007380ff0977ac */ /* 0x000e220008000800 */
[----:B------:R-:W-:Y:S01]  /*0240*/  MOV R8, R0 ;  /* 0x0000000000087202 */ /* 0x000fe20000000f00 */
[----:B0-----:R-:W-:-:S07]  /*0250*/  IMAD R9, R2, UR9, RZ ;  /* 0x0000000902097c24 */ /* 0x001fce000f8e02ff */
.L_x_64:
[----:B0-----:R-:W0:Y:S01]  /*0260*/  S2R R11, SR_TID.Z ;  /* 0x00000000000b7919 */ /* 0x001e220000002300 */
[----:B------:R-:W0:Y:S01]  /*0270*/  LDCU UR9, c[0x0][0x384] ;  /* 0x00007080ff0977ac */ /* 0x000e220008000800 */
[----:B------:R-:W-:Y:S01]  /*0280*/  BSSY.RECONVERGENT B1, `(.L_x_55) ;  /* 0x00000a7000017945 */ /* 0x000fe20003800200 */
[----:B------:R-:W-:Y:S01]  /*0290*/  HFMA2 R22, -RZ, RZ, 0, 0 ;  /* 0x00000000ff167431 */ /* 0x000fe200000001ff */
[----:B0-----:R-:W-:-:S13]  /*02a0*/  ISETP.GE.AND P2, PT, R11, UR9, PT ;  /* 0x000000090b007c0c */ /* 0x001fda000bf46270 */
[----:B------:R-:W-:Y:S05]  /*02b0*/  @P2 BRA `(.L_x_56) ;  /* 0x00000008008c2947 */ /* 0x000fea0003800000 */
[----:B------:R-:W0:Y:S01]  /*02c0*/  LDCU UR9, c[0x0][0x3a0] ;  /* 0x00007400ff0977ac */ /* 0x000e220008000800 */
[----:B------:R-:W-:Y:S02]  /*02d0*/  IMAD.MOV.U32 R22, RZ, RZ, RZ ;  /* 0x000000ffff167224 */ /* 0x000fe400078e00ff */
[----:B0-----:R-:W-:-:S07]  /*02e0*/  IMAD R12, R8, UR9, RZ ;  /* 0x00000009080c7c24 */ /* 0x001fce000f8e02ff */
.L_x_63:
[----:B------:R-:W0:Y:S01]  /*02f0*/  LDC R14, c[0x0][0x384] ;  /* 0x0000e100ff0e7b82 */ /* 0x000e220000000800 */
[----:B------:R-:W1:Y:S01]  /*0300*/  LDCU UR9, c[0x0][0x38c] ;  /* 0x00007180ff0977ac */ /* 0x000e620008000800 */
[----:B------:R-:W-:Y:S01]  /*0310*/  MOV R18, RZ ;  /* 0x000000ff00127202 */ /* 0x000fe20000000f00 */
[C-C-:B0-----:R-:W-:Y:S02]  /*0320*/  IMAD R10, R14.reuse, UR15, R11.reuse ;  /* 0x0000000f0e0a7c24 */ /* 0x141fe4000f8e020b */
[----:B------:R-:W-:Y:S01]  /*0330*/  IMAD R13, R14, UR14, R11 ;  /* 0x0000000e0e0d7c24 */ /* 0x000fe2000f8e020b */
[----:B------:R-:W-:Y:S01]  /*0340*/  IADD3 R11, PT, PT, R11, 0x2, RZ ;  /* 0x000000020b0b7810 */ /* 0x000fe20007ffe0ff */
[----:B-1----:R-:W-:-:S03]  /*0350*/  IMAD R19, R10, UR9, R9 ;  /* 0x000000090a137c24 */ /* 0x002fc6000f8e0209 */
[----:B------:R-:W-:-:S13]  /*0360*/  ISETP.GE.AND P2, PT, R11, R14, PT ;  /* 0x0000000e0b00720c */ /* 0x000fda0003f46270 */
.L_x_62:
[----:B------:R-:W0:Y:S01]  /*0370*/  LDCU UR9, c[0x0][0x398] ;  /* 0x00007300ff0977ac */ /* 0x000e220008000800 */
[--C-:B------:R-:W-:Y:S02]  /*0380*/  IMAD.IADD R15, R19, 0x1, R18.reuse ;  /* 0x00000001130f7824 */ /* 0x100fe400078e0212 */
[----:B------:R-:W-:Y:S01]  /*0390*/  HFMA2 R21, -RZ, RZ, 0, 0 ;  /* 0x00000000ff157431 */ /* 0x000fe200000001ff */
[----:B------:R-:W1:Y:S01]  /*03a0*/  LDCU.64 UR10, c[0x0][0x390] ;  /* 0x00007200ff0a77ac */ /* 0x000e620008000a00 */
[----:B0-----:R-:W-:Y:S01]  /*03b0*/  UISETP.GE.U32.AND UP0, UPT, UR9, 0x10, UPT ;  /* 0x000000100900788c */ /* 0x001fe2000bf06070 */
[----:B-1----:R-:W-:Y:S01]  /*03c0*/  IMAD R10, R13, UR11, R18 ;  /* 0x0000000b0d0a7c24 */ /* 0x002fe2000f8e0212 */
[----:B------:R-:W-:Y:S01]  /*03d0*/  IADD3 R18, PT, PT, R18, 0x1, RZ ;  /* 0x0000000112127810 */ /* 0x000fe20007ffe0ff */
[----:B------:R-:W-:Y:S02]  /*03e0*/  IMAD R20, R15, UR10, R12 ;  /* 0x0000000a0f147c24 */ /* 0x000fe4000f8e020c */
[----:B------:R-:W-:Y:S01]  /*03f0*/  IMAD R10, R10, UR9, RZ ;  /* 0x000000090a0a7c24 */ /* 0x000fe2000f8e02ff */
[----:B------:R-:W-:-:S03]  /*0400*/  ISETP.NE.AND P3, PT, R18, UR11, PT ;  /* 0x0000000b12007c0c */ /* 0x000fc6000bf65270 */
[----:B------:R-:W-:Y:S10]  /*0410*/  BRA.U !UP0, `(.L_x_57) ;  /* 0x0000000108fc7547 */ /* 0x000ff4000b800000 */
[----:B------:R-:W-:Y:S01]  /*0420*/  IMAD.MOV.U32 R21, RZ, RZ, R10 ;  /* 0x000000ffff157224 */ /* 0x000fe200078e000a */
[----:B------:R-:W-:Y:S02]  /*0430*/  MOV R23, R20 ;  /* 0x0000001400177202 */ /* 0x000fe40000000f00 */
[----:B------:R-:W-:-:S07]  /*0440*/  MOV R24, R7 ;  /* 0x0000000700187202 */ /* 0x000fce0000000f00 */
.L_x_58:
[----:B------:R-:W-:Y:S01]  /*0450*/  MOV R17, UR8 ;  /* 0x0000000800117c02 */ /* 0x000fe20008000f00 */
[----:B------:R-:W-:Y:S01]  /*0460*/  IMAD.U32 R16, RZ, RZ, UR7 ;  /* 0x00000007ff107e24 */ /* 0x000fe2000f8e00ff */
[----:B------:R-:W-:Y:S01]  /*0470*/  MOV R14, UR5 ;  /* 0x00000005000e7c02 */ /* 0x000fe20008000f00 */
[----:B------:R-:W-:Y:S02]  /*0480*/  IMAD.U32 R15, RZ, RZ, UR6 ;  /* 0x00000006ff0f7e24 */ /* 0x000fe4000f8e00ff */
[----:B------:R-:W-:-:S04]  /*0490*/  IMAD.WIDE R16, R23, 0x4, R16 ;  /* 0x0000000417107825 */ /* 0x000fc800078e0210 */
[----:B------:R-:W-:Y:S01]  /*04a0*/  IMAD.WIDE R14, R21, 0x4, R14 ;  /* 0x00000004150e7825 */ /* 0x000fe200078e020e */
[----:B------:R-:W2:Y:S04]  /*04b0*/  LDG.E R25, desc[UR12][R16.64+-0x20] ;  /* 0xffffe00c10197981 */ /* 0x000ea8000c1e1900 */
[----:B------:R-:W2:Y:S04]  /*04c0*/  LDG.E R26, desc[UR12][R14.64+-0x20] ;  /* 0xffffe00c0e1a7981 */ /* 0x000ea8000c1e1900 */
[----:B------:R-:W3:Y:S04]  /*04d0*/  LDG.E R28, desc[UR12][R16.64+-0x1c] ;  /* 0xffffe40c101c7981 */ /* 0x000ee8000c1e1900 */
[----:B------:R-:W3:Y:S01]  /*04e0*/  LDG.E R27, desc[UR12][R14.64+-0x1c] ;  /* 0xffffe40c0e1b7981 */ /* 0x000ee2000c1e1900 */
[----:B--2---:R-:W-:-:S03]  /*04f0*/  FFMA R25, R25, R26, R22 ;  /* 0x0000001a19197223 */ /* 0x004fc60000000016 */
[----:B------:R-:W2:Y:S04]  /*0500*/  LDG.E R22, desc[UR12][R16.64+-0x18] ;  /* 0xffffe80c10167981 */ /* 0x000ea8000c1e1900 */
[----:B------:R-:W2:Y:S01]  /*0510*/  LDG.E R26, desc[UR12][R14.64+-0x18] ;  /* 0xffffe80c0e1a7981 */ /* 0x000ea2000c1e1900 */
[----:B---3--:R-:W-:-:S03]  /*0520*/  FFMA R25, R28, R27, R25 ;  /* 0x0000001b1c197223 */ /* 0x008fc60000000019 */
        /* <DEDUP_REMOVED lines=32> */
[----:B------:R-:W-:Y:S01]  /*0730*/  IADD3 R24, PT, PT, R24, 0x10, RZ ;  /* 0x0000001018187810 */ /* 0x000fe20007ffe0ff */
[----:B--2---:R-:W-:Y:S02]  /*0740*/  FFMA R22, R25, R26, R22 ;  /* 0x0000001a19167223 */ /* 0x004fe40000000016 */
[----:B------:R-:W2:Y:S04]  /*0750*/  LDG.E R25, desc[UR12][R16.64+0x18] ;  /* 0x0000180c10197981 */ /* 0x000ea8000c1e1900 */
[----:B------:R-:W2:Y:S01]  /*0760*/  LDG.E R26, desc[UR12][R14.64+0x18] ;  /* 0x0000180c0e1a7981 */ /* 0x000ea2000c1e1900 */
[----:B---3--:R-:W-:-:S03]  /*0770*/  FFMA R22, R27, R28, R22 ;  /* 0x0000001c1b167223 */ /* 0x008fc60000000016 */
[----:B------:R-:W3:Y:S04]  /*0780*/  LDG.E R27, desc[UR12][R16.64+0x1c] ;  /* 0x00001c0c101b7981 */ /* 0x000ee8000c1e1900 */
[----:B------:R-:W3:Y:S01]  /*0790*/  LDG.E R28, desc[UR12][R14.64+0x1c] ;  /* 0x00001c0c0e1c7981 */ /* 0x000ee2000c1e1900 */
[----:B------:R-:W-:Y:S01]  /*07a0*/  ISETP.NE.AND P4, PT, R24, RZ, PT ;  /* 0x000000ff1800720c */ /* 0x000fe20003f85270 */
[----:B------:R-:W-:Y:S01]  /*07b0*/  VIADD R21, R21, 0x10 ;  /* 0x0000001015157836 */ /* 0x000fe20000000000 */
[----:B------:R-:W-:Y:S01]  /*07c0*/  IADD3 R23, PT, PT, R23, 0x10, RZ ;  /* 0x0000001017177810 */ /* 0x000fe20007ffe0ff */
[----:B--2---:R-:W-:-:S04]  /*07d0*/  FFMA R22, R25, R26, R22 ;  /* 0x0000001a19167223 */ /* 0x004fc80000000016 */
[----:B---3--:R-:W-:-:S06]  /*07e0*/  FFMA R22, R27, R28, R22 ;  /* 0x0000001c1b167223 */ /* 0x008fcc0000000016 */
[----:B------:R-:W-:Y:S05]  /*07f0*/  @P4 BRA `(.L_x_58) ;  /* 0xfffffffc00144947 */ /* 0x000fea000383ffff */
[----:B------:R-:W-:-:S07]  /*0800*/  MOV R21, R5 ;  /* 0x0000000500157202 */ /* 0x000fce0000000f00 */
.L_x_57:
[----:B------:R-:W-:-:S13]  /*0810*/  ISETP.NE.AND P4, PT, R3, RZ, PT ;  /* 0x000000ff0300720c */ /* 0x000fda0003f85270 */
[----:B------:R-:W-:Y:S05]  /*0820*/  @!P4 BRA `(.L_x_59) ;  /* 0x000000040028c947 */ /* 0x000fea0003800000 */
[----:B------:R-:W-:Y:S01]  /*0830*/  ISETP.NE.AND P4, PT, R4, RZ, PT ;  /* 0x000000ff0400720c */ /* 0x000fe20003f85270 */
[----:B------:R-:W-:-:S12]  /*0840*/  @!P0 BRA `(.L_x_60) ;  /* 0x00000000007c8947 */ /* 0x000fd80003800000 */
[----:B------:R-:W0:Y:S01]  /*0850*/  LDC.64 R16, c[0x0][0x3b0] ;  /* 0x0000ec00ff107b82 */ /* 0x000e220000000a00 */
[----:B------:R-:W-:Y:S01]  /*0860*/  IADD3 R23, PT, PT, R20, R21, RZ ;  /* 0x0000001514177210 */ /* 0x000fe20007ffe0ff */
[----:B------:R-:W-:-:S06]  /*0870*/  IMAD.IADD R25, R10, 0x1, R21 ;  /* 0x000000010a197824 */ /* 0x000fcc00078e0215 */
[----:B------:R-:W1:Y:S01]  /*0880*/  LDC.64 R14, c[0x0][0x3b8] ;  /* 0x0000ee00ff0e7b82 */ /* 0x000e620000000a00 */
[----:B0-----:R-:W-:-:S05]  /*0890*/  IMAD.WIDE R16, R23, 0x4, R16 ;  /* 0x0000000417107825 */ /* 0x001fca00078e0210 */
[----:B------:R-:W2:Y:S01]  /*08a0*/  LDG.E R23, desc[UR12][R16.64] ;  /* 0x0000000c10177981 */ /* 0x000ea2000c1e1900 */
[----:B-1----:R-:W-:-:S03]  /*08b0*/  IMAD.WIDE R14, R25, 0x4, R14 ;  /* 0x00000004190e7825 */ /* 0x002fc600078e020e */
[----:B------:R-:W3:Y:S04]  /*08c0*/  LDG.E R27, desc[UR12][R16.64+0x1c] ;  /* 0x00001c0c101b7981 */ /* 0x000ee8000c1e1900 */
[----:B------:R-:W2:Y:S04]  /*08d0*/  LDG.E R24, desc[UR12][R14.64] ;  /* 0x0000000c0e187981 */ /* 0x000ea8000c1e1900 */
[----:B------:R-:W4:Y:S04]  /*08e0*/  LDG.E R25, desc[UR12][R16.64+0x8] ;  /* 0x0000080c10197981 */ /* 0x000f28000c1e1900 */
[----:B------:R-:W4:Y:S04]  /*08f0*/  LDG.E R26, desc[UR12][R14.64+0x8] ;  /* 0x0000080c0e1a7981 */ /* 0x000f28000c1e1900 */
[----:B------:R-:W3:Y:S01]  /*0900*/  LDG.E R28, desc[UR12][R14.64+0x1c] ;  /* 0x00001c0c0e1c7981 */ /* 0x000ee2000c1e1900 */
[----:B--2---:R-:W-:-:S03]  /*0910*/  FFMA R23, R23, R24, R22 ;  /* 0x0000001817177223 */ /* 0x004fc60000000016 */
[----:B------:R-:W2:Y:S04]  /*0920*/  LDG.E R22, desc[UR12][R16.64+0x4] ;  /* 0x0000040c10167981 */ /* 0x000ea8000c1e1900 */
[----:B------:R-:W2:Y:S02]  /*0930*/  LDG.E R24, desc[UR12][R14.64+0x4] ;  /* 0x0000040c0e187981 */ /* 0x000ea4000c1e1900 */
[----:B--2---:R-:W-:Y:S02]  /*0940*/  FFMA R22, R22, R24, R23 ;  /* 0x0000001816167223 */ /* 0x004fe40000000017 */
[----:B------:R-:W2:Y:S04]  /*0950*/  LDG.E R23, desc[UR12][R16.64+0xc] ;  /* 0x00000c0c10177981 */ /* 0x000ea8000c1e1900 */
[----:B------:R-:W2:Y:S01]  /*0960*/  LDG.E R24, desc[UR12][R14.64+0xc] ;  /* 0x00000c0c0e187981 */ /* 0x000ea2000c1e1900 */
[----:B----4-:R-:W-:-:S03]  /*0970*/  FFMA R22, R25, R26, R22 ;  /* 0x0000001a19167223 */ /* 0x010fc60000000016 */
[----:B------:R-:W4:Y:S04]  /*0980*/  LDG.E R25, desc[UR12][R16.64+0x10] ;  /* 0x0000100c10197981 */ /* 0x000f28000c1e1900 */
[----:B------:R-:W4:Y:S01]  /*0990*/  LDG.E R26, desc[UR12][R14.64+0x10] ;  /* 0x0000100c0e1a7981 */ /* 0x000f22000c1e1900 */
[----:B--2---:R-:W-:-:S03]  /*09a0*/  FFMA R22, R23, R24, R22 ;  /* 0x0000001817167223 */ /* 0x004fc60000000016 */
[----:B------:R-:W2:Y:S04]  /*09b0*/  LDG.E R23, desc[UR12][R16.64+0x14] ;  /* 0x0000140c10177981 */ /* 0x000ea8000c1e1900 */
[----:B------:R-:W2:Y:S01]  /*09c0*/  LDG.E R24, desc[UR12][R14.64+0x14] ;  /* 0x0000140c0e187981 */ /* 0x000ea2000c1e1900 */
[----:B----4-:R-:W-:-:S03]  /*09d0*/  FFMA R22, R25, R26, R22 ;  /* 0x0000001a19167223 */ /* 0x010fc60000000016 */
[----:B------:R-:W4:Y:S04]  /*09e0*/  LDG.E R25, desc[UR12][R16.64+0x18] ;  /* 0x0000180c10197981 */ /* 0x000f28000c1e1900 */
[----:B------:R-:W4:Y:S01]  /*09f0*/  LDG.E R26, desc[UR12][R14.64+0x18] ;  /* 0x0000180c0e1a7981 */ /* 0x000f22000c1e1900 */
[----:B------:R-:W-:Y:S01]  /*0a00*/  IADD3 R21, PT, PT, R21, 0x8, RZ ;  /* 0x0000000815157810 */ /* 0x000fe20007ffe0ff */
[----:B--2---:R-:W-:-:S04]  /*0a10*/  FFMA R22, R23, R24, R22 ;  /* 0x0000001817167223 */ /* 0x004fc80000000016 */
[----:B----4-:R-:W-:-:S04]  /*0a20*/  FFMA R22, R25, R26, R22 ;  /* 0x0000001a19167223 */ /* 0x010fc80000000016 */
[----:B---3--:R-:W-:-:S07]  /*0a30*/  FFMA R22, R27, R28, R22 ;  /* 0x0000001c1b167223 */ /* 0x008fce0000000016 */
.L_x_60:
        /* <DEDUP_REMOVED lines=17> */
[----:B------:R-:W2:Y:S01]  /*0b50*/  LDG.E R24, desc[UR12][R16.64+0x4] ;  /* 0x0000040c10187981 */ /* 0x000ea2000c1e1900 */
[----:B------:R-:W-:Y:S01]  /*0b60*/  IADD3 R21, PT, PT, R21, 0x4, RZ ;  /* 0x0000000415157810 */ /* 0x000fe20007ffe0ff */
[----:B--2---:R-:W-:-:S04]  /*0b70*/  FFMA R22, R22, R24, R23 ;  /* 0x0000001816167223 */ /* 0x004fc80000000017 */
[----:B----4-:R-:W-:-:S04]  /*0b80*/  FFMA R22, R25, R26, R22 ;  /* 0x0000001a19167223 */ /* 0x010fc80000000016 */
[----:B---3--:R-:W-:-:S07]  /*0b90*/  FFMA R22, R27, R28, R22 ;  /* 0x0000001c1b167223 */ /* 0x008fce0000000016 */
.L_x_61:
[----:B------:R-:W-:Y:S05]  /*0ba0*/  @!P4 BRA `(.L_x_59) ;  /* 0x000000000048c947 */ /* 0x000fea0003800000 */
[----:B------:R-:W0:Y:S01]  /*0bb0*/  LDC.64 R14, c[0x0][0x3b0] ;  /* 0x0000ec00ff0e7b82 */ /* 0x000e220000000a00 */
[----:B------:R-:W-:Y:S01]  /*0bc0*/  IADD3 R23, PT, PT, R20, R21, RZ ;  /* 0x0000001514177210 */ /* 0x000fe20007ffe0ff */
[----:B------:R-:W-:-:S06]  /*0bd0*/  IMAD.IADD R21, R10, 0x1, R21 ;  /* 0x000000010a157824 */ /* 0x000fcc00078e0215 */
[----:B------:R-:W1:Y:S01]  /*0be0*/  LDC.64 R16, c[0x0][0x3b8] ;  /* 0x0000ee00ff107b82 */ /* 0x000e620000000a00 */
[----:B0-----:R-:W-:-:S04]  /*0bf0*/  IMAD.WIDE R14, R23, 0x4, R14 ;  /* 0x00000004170e7825 */ /* 0x001fc800078e020e */
[----:B-1----:R-:W-:Y:S02]  /*0c00*/  IMAD.WIDE R16, R21, 0x4, R16 ;  /* 0x0000000415107825 */ /* 0x002fe400078e0210 */
[----:B------:R-:W2:Y:S04]  /*0c10*/  LDG.E R21, desc[UR12][R14.64] ;  /* 0x0000000c0e157981 */ /* 0x000ea8000c1e1900 */
[----:B------:R-:W2:Y:S01]  /*0c20*/  LDG.E R10, desc[UR12][R16.64] ;  /* 0x0000000c100a7981 */ /* 0x000ea2000c1e1900 */
[----:B------:R-:W-:Y:S01]  /*0c30*/  ISETP.NE.AND P4, PT, R6, 0x1, PT ;  /* 0x000000010600780c */ /* 0x000fe20003f85270 */
[----:B--2---:R-:W-:-:S12]  /*0c40*/  FFMA R22, R21, R10, R22 ;  /* 0x0000000a15167223 */ /* 0x004fd80000000016 */
[----:B------:R-:W-:Y:S05]  /*0c50*/  @!P4 BRA `(.L_x_59) ;  /* 0x00000000001cc947 */ /* 0x000fea0003800000 */
[----:B------:R-:W-:Y:S01]  /*0c60*/  ISETP.NE.AND P4, PT, R6, 0x2, PT ;  /* 0x000000020600780c */ /* 0x000fe20003f85270 */
[----:B------:R-:W2:Y:S04]  /*0c70*/  LDG.E R21, desc[UR12][R14.64+0x4] ;  /* 0x0000040c0e157981 */ /* 0x000ea8000c1e1900 */
[----:B------:R-:W2:Y:S08]  /*0c80*/  LDG.E R10, desc[UR12][R16.64+0x4] ;  /* 0x0000040c100a7981 */ /* 0x000eb0000c1e1900 */
[----:B------:R-:W3:Y:S04]  /*0c90*/  @P4 LDG.E R23, desc[UR12][R14.64+0x8] ;  /* 0x0000080c0e174981 */ /* 0x000ee8000c1e1900 */
[----:B------:R-:W3:Y:S01]  /*0ca0*/  @P4 LDG.E R20, desc[UR12][R16.64+0x8] ;  /* 0x0000080c10144981 */ /* 0x000ee2000c1e1900 */
[----:B--2---:R-:W-:-:S04]  /*0cb0*/  FFMA R22, R21, R10, R22 ;  /* 0x0000000a15167223 */ /* 0x004fc80000000016 */
[----:B---3--:R-:W-:-:S07]  /*0cc0*/  @P4 FFMA R22, R23, R20, R22 ;  /* 0x0000001417164223 */ /* 0x008fce0000000016 */
.L_x_59:
[----:B------:R-:W-:Y:S05]  /*0cd0*/  @P3 BRA `(.L_x_62) ;  /* 0xfffffff400a43947 */ /* 0x000fea000383ffff */
[----:B------:R-:W-:Y:S05]  /*0ce0*/  @!P2 BRA `(.L_x_63) ;  /* 0xfffffff40080a947 */ /* 0x000fea000383ffff */
.L_x_56:
[----:B------:R-:W-:Y:S05]  /*0cf0*/  BSYNC.RECONVERGENT B1 ;  /* 0x0000000000017941 */ /* 0x000fea0003800200 */
.L_x_55:
[----:B------:R-:W0:Y:S01]  /*0d00*/  LDC R13, c[0x0][0x3a4] ;  /* 0x0000e900ff0d7b82 */ /* 0x000e220000000800 */
[----:B------:R-:W1:Y:S07]  /*0d10*/  LDCU UR9, c[0x0][0x3a8] ;  /* 0x00007500ff0977ac */ /* 0x000e6e0008000800 */
[----:B------:R-:W2:Y:S01]  /*0d20*/  LDC.64 R10, c[0x0][0x3c0] ;  /* 0x0000f000ff0a7b82 */ /* 0x000ea20000000a00 */
[----:B0-----:R-:W-:-:S04]  /*0d30*/  IMAD R13, R13, UR4, R2 ;  /* 0x000000040d0d7c24 */ /* 0x001fc8000f8e0202 */
[----:B-1----:R-:W-:Y:S01]  /*0d40*/  IMAD R13, R13, UR9, R8 ;  /* 0x000000090d0d7c24 */ /* 0x002fe2000f8e0208 */
[----:B------:R-:W-:-:S03]  /*0d50*/  IADD3 R8, PT, PT, R8, 0x2, RZ ;  /* 0x0000000208087810 */ /* 0x000fc60007ffe0ff */
[----:B--2---:R-:W-:Y:S01]  /*0d60*/  IMAD.WIDE R10, R13, 0x4, R10 ;  /* 0x000000040d0a7825 */ /* 0x004fe200078e020a */
[----:B------:R-:W-:-:S04]  /*0d70*/  ISETP.GE.AND P2, PT, R8, UR9, PT ;  /* 0x0000000908007c0c */ /* 0x000fc8000bf46270 */
[----:B------:R0:W-:Y:S09]  /*0d80*/  REDG.E.ADD.F32.FTZ.RN.STRONG.GPU desc[UR12][R10.64], R22 ;  /* 0x000000160a0079a6 */ /* 0x0001f2000c12f30c */
[----:B------:R-:W-:Y:S05]  /*0d90*/  @!P2 BRA `(.L_x_64) ;  /* 0xfffffff40030a947 */ /* 0x000fea000383ffff */
.L_x_54:
[----:B------:R-:W-:Y:S05]  /*0da0*/  BSYNC.RECONVERGENT B0 ;  /* 0x0000000000007941 */ /* 0x000fea0003800200 */
.L_x_53:
[----:B------:R-:W1:Y:S01]  /*0db0*/  LDCU UR9, c[0x0][0x3a4] ;  /* 0x00007480ff0977ac */ /* 0x000e620008000800 */
[----:B------:R-:W-:-:S04]  /*0dc0*/  IADD3 R2, PT, PT, R2, 0x2, RZ ;  /* 0x0000000202027810 */ /* 0x000fc80007ffe0ff */
[----:B-1----:R-:W-:-:S13]  /*0dd0*/  ISETP.GE.AND P2, PT, R2, UR9, PT ;  /* 0x0000000902007c0c */ /* 0x002fda000bf46270 */
[----:B------:R-:W-:Y:S05]  /*0de0*/  @!P2 BRA `(.L_x_65) ;  /* 0xfffffff40000a947 */ /* 0x000fea000383ffff */
[----:B------:R-:W-:Y:S05]  /*0df0*/  EXIT ;  /* 0x000000000000794d */ /* 0x000fea0003800000 */
.L_x_52:
[----:B------:R-:W0:Y:S01]  /*0e00*/  LDCU UR5, c[0x0][0x3a8] ;  /* 0x00007500ff0577ac */ /* 0x000e220008000800 */
[----:B------:R-:W-:Y:S02]  /*0e10*/  LOP3.LUT R3, RZ, R0, RZ, 0x33, !PT ;  /* 0x00000000ff037212 */ /* 0x000fe400078e33ff */
[C---:B------:R-:W-:Y:S02]  /*0e20*/  IADD3 R8, PT, PT, R0.reuse, 0x2, RZ ;  /* 0x0000000200087810 */ /* 0x040fe40007ffe0ff */
[C---:B------:R-:W-:Y:S02]  /*0e30*/  IADD3 R9, PT, PT, R0.reuse, 0x4, RZ ;  /* 0x0000000400097810 */ /* 0x040fe40007ffe0ff */
[----:B------:R-:W-:Y:S01]  /*0e40*/  IADD3 R10, PT, PT, R0, 0x6, RZ ;  /* 0x00000006000a7810 */ /* 0x000fe20007ffe0ff */
[----:B0-----:R-:W-:-:S05]  /*0e50*/  VIADD R3, R3, UR5 ;  /* 0x0000000503037c36 */ /* 0x001fca0008000000 */
[----:B------:R-:W-:-:S07]  /*0e60*/  LOP3.LUT R14, R3, 0x6, RZ, 0xc0, !PT ;  /* 0x00000006030e7812 */ /* 0x000fce00078ec0ff */
.L_x_71:
[----:B0-----:R-:W0:Y:S01]  /*0e70*/  LDC R13, c[0x0][0x3a8] ;  /* 0x0000ea00ff0d7b82 */ /* 0x001e220000000800 */
[----:B------:R-:W-:Y:S01]  /*0e80*/  BSSY.RECONVERGENT B0, `(.L_x_66) ;  /* 0x0000023000007945 */ /* 0x000fe20003800200 */
[----:B0-----:R-:W-:-:S13]  /*0e90*/  ISETP.GE.AND P0, PT, R0, R13, PT ;  /* 0x0000000d0000720c */ /* 0x001fda0003f06270 */
[----:B-1-3--:R-:W-:Y:S05]  /*0ea0*/  @P0 BRA `(.L_x_67) ;  /* 0x0000000000800947 */ /* 0x00afea0003800000 */
[----:B------:R-:W0:Y:S01]  /*0eb0*/  LDC R5, c[0x0][0x3a4] ;  /* 0x0000e900ff057b82 */ /* 0x000e220000000800 */
[----:B------:R-:W-:Y:S01]  /*0ec0*/  ISETP.NE.AND P0, PT, R14, 0x6, PT ;  /* 0x000000060e00780c */ /* 0x000fe20003f05270 */
[----:B------:R-:W-:Y:S01]  /*0ed0*/  BSSY.RECONVERGENT B1, `(.L_x_68) ;  /* 0x0000011000017945 */ /* 0x000fe20003800200 */
[----:B------:R-:W-:Y:S02]  /*0ee0*/  IMAD.MOV.U32 R11, RZ, RZ, R0 ;  /* 0x000000ffff0b7224 */ /* 0x000fe400078e0000 */
[----:B0-----:R-:W-:-:S09]  /*0ef0*/  IMAD R12, R5, UR4, R2 ;  /* 0x00000004050c7c24 */ /* 0x001fd2000f8e0202 */
[----:B------:R-:W-:Y:S05]  /*0f00*/  @!P0 BRA `(.L_x_69) ;  /* 0x0000000000348947 */ /* 0x000fea0003800000 */
[----:B------:R-:W0:Y:S01]  /*0f10*/  LDC.64 R4, c[0x0][0x3c0] ;  /* 0x0000f000ff047b82 */ /* 0x000e220000000a00 */
[----:B------:R-:W-:Y:S01]  /*0f20*/  ISETP.NE.AND P0, PT, R14, RZ, PT ;  /* 0x000000ff0e00720c */ /* 0x000fe20003f05270 */
[----:B------:R-:W-:Y:S01]  /*0f30*/  IMAD R7, R12, R13, R0 ;  /* 0x0000000d0c077224 */ /* 0x000fe200078e0200 */
[----:B------:R-:W-:-:S03]  /*0f40*/  MOV R11, R8 ;  /* 0x00000008000b7202 */ /* 0x000fc60000000f00 */
[----:B0-----:R-:W-:-:S05]  /*0f50*/  IMAD.WIDE R4, R7, 0x4, R4 ;  /* 0x0000000407047825 */ /* 0x001fca00078e0204 */
[----:B------:R0:W-:Y:S03]  /*0f60*/  REDG.E.ADD.F32.FTZ.RN.STRONG.GPU desc[UR12][R4.64], RZ ;  /* 0x000000ff040079a6 */ /* 0x0001e6000c12f30c */
[----:B------:R-:W-:Y:S05]  /*0f70*/  @!P0 BRA `(.L_x_69) ;  /* 0x0000000000188947 */ /* 0x000fea0003800000 */
[----:B------:R-:W-:Y:S01]  /*0f80*/  ISETP.NE.AND P0, PT, R14, 0x2, PT ;  /* 0x000000020e00780c */ /* 0x000fe20003f05270 */
[----:B------:R1:W-:Y:S01]  /*0f90*/  REDG.E.ADD.F32.FTZ.RN.STRONG.GPU desc[UR12][R4.64+0x8], RZ ;  /* 0x000008ff040079a6 */ /* 0x0003e2000c12f30c */
[----:B------:R-:W-:-:S11]  /*0fa0*/  MOV R11, R9 ;  /* 0x00000009000b7202 */ /* 0x000fd60000000f00 */
[----:B-1----:R-:W-:Y:S05]  /*0fb0*/  @!P0 BRA `(.L_x_69) ;  /* 0x0000000000088947 */ /* 0x002fea0003800000 */
[----:B------:R1:W-:Y:S01]  /*0fc0*/  REDG.E.ADD.F32.FTZ.RN.STRONG.GPU desc[UR12][R4.64+0x10], RZ ;  /* 0x000010ff040079a6 */ /* 0x0003e2000c12f30c */
[----:B------:R-:W-:-:S07]  /*0fd0*/  MOV R11, R10 ;  /* 0x0000000a000b7202 */ /* 0x000fce0000000f00 */
.L_x_69:
[----:B------:R-:W-:Y:S05]  /*0fe0*/  BSYNC.RECONVERGENT B1 ;  /* 0x0000000000017941 */ /* 0x000fea0003800200 */
.L_x_68:
[----:B------:R-:W-:-:S13]  /*0ff0*/  ISETP.GE.U32.AND P0, PT, R3, 0x6, PT ;  /* 0x000000060300780c */ /* 0x000fda0003f06070 */
[----:B------:R-:W-:Y:S05]  /*1000*/  @!P0 BRA `(.L_x_67) ;  /* 0x0000000000288947 */ /* 0x000fea0003800000 */
[----:B------:R-:W2:Y:S02]  /*1010*/  LDC.64 R6, c[0x0][0x3c0] ;  /* 0x0000f000ff067b82 */ /* 0x000ea40000000a00 */
.L_x_70:
[----:B01-3--:R-:W-:Y:S02]  /*1020*/  IMAD R5, R12, R13, R11 ;  /* 0x0000000d0c057224 */ /* 0x00bfe400078e020b */
[----:B------:R-:W-:Y:S02]  /*1030*/  VIADD R11, R11, 0x8 ;  /* 0x000000080b0b7836 */ /* 0x000fe40000000000 */
[----:B--2---:R-:W-:-:S03]  /*1040*/  IMAD.WIDE R4, R5, 0x4, R6 ;  /* 0x0000000405047825 */ /* 0x004fc600078e0206 */
[----:B------:R-:W-:Y:S02]  /*1050*/  ISETP.GE.AND P0, PT, R11, R13, PT ;  /* 0x0000000d0b00720c */ /* 0x000fe40003f06270 */
[----:B------:R3:W-:Y:S04]  /*1060*/  REDG.E.ADD.F32.FTZ.RN.STRONG.GPU desc[UR12][R4.64], RZ ;  /* 0x000000ff040079a6 */ /* 0x0007e8000c12f30c */
[----:B------:R3:W-:Y:S04]  /*1070*/  REDG.E.ADD.F32.FTZ.RN.STRONG.GPU desc[UR12][R4.64+0x8], RZ ;  /* 0x000008ff040079a6 */ /* 0x0007e8000c12f30c */
[----:B------:R3:W-:Y:S04]  /*1080*/  REDG.E.ADD.F32.FTZ.RN.STRONG.GPU desc[UR12][R4.64+0x10], RZ ;  /* 0x000010ff040079a6 */ /* 0x0007e8000c12f30c */
[----:B------:R3:W-:Y:S01]  /*1090*/  REDG.E.ADD.F32.FTZ.RN.STRONG.GPU desc[UR12][R4.64+0x18], RZ ;  /* 0x000018ff040079a6 */ /* 0x0007e2000c12f30c */
[----:B------:R-:W-:Y:S05]  /*10a0*/  @!P0 BRA `(.L_x_70) ;  /* 0xfffffffc00dc8947 */ /* 0x000fea000383ffff */
.L_x_67:
[----:B------:R-:W-:Y:S05]  /*10b0*/  BSYNC.RECONVERGENT B0 ;  /* 0x0000000000007941 */ /* 0x000fea0003800200 */
.L_x_66:
[----:B------:R-:W2:Y:S01]  /*10c0*/  LDCU UR5, c[0x0][0x3a4] ;  /* 0x00007480ff0577ac */ /* 0x000ea20008000800 */
[----:B------:R-:W-:-:S04]  /*10d0*/  IADD3 R2, PT, PT, R2, 0x2, RZ ;  /* 0x0000000202027810 */ /* 0x000fc80007ffe0ff */
[----:B--2---:R-:W-:-:S13]  /*10e0*/  ISETP.GE.AND P0, PT, R2, UR5, PT ;  /* 0x0000000502007c0c */ /* 0x004fda000bf06270 */
[----:B------:R-:W-:Y:S05]  /*10f0*/  @!P0 BRA `(.L_x_71) ;  /* 0xfffffffc005c8947 */ /* 0x000fea000383ffff */
[----:B------:R-:W-:Y:S05]  /*1100*/  EXIT ;  /* 0x000000000000794d */ /* 0x000fea0003800000 */
.L_x_51:
[----:B------:R-:W0:Y:S01]  /*1110*/  LDCU UR5, c[0x0][0x3a8] ;  /* 0x00007500ff0577ac */ /* 0x000e220008000800 */
[----:B------:R-:W-:Y:S01]  /*1120*/  LOP3.LUT R3, RZ, R0, RZ, 0x33, !PT ;  /* 0x00000000ff037212 */ /* 0x000fe200078e33ff */
[C---:B------:R-:W-:Y:S01]  /*1130*/  VIADD R11, R0.reuse, 0x4 ;  /* 0x00000004000b7836 */ /* 0x040fe20000000000 */
[C---:B------:R-:W-:Y:S02]  /*1140*/  IADD3 R10, PT, PT, R0.reuse, 0x2, RZ ;  /* 0x00000002000a7810 */ /* 0x040fe40007ffe0ff */
[----:B------:R-:W-:Y:S02]  /*1150*/  IADD3 R12, PT, PT, R0, 0x6, RZ ;  /* 0x00000006000c7810 */ /* 0x000fe40007ffe0ff */
[----:B0-----:R-:W-:-:S04]  /*1160*/  IADD3 R9, PT, PT, R3, UR5, RZ ;  /* 0x0000000503097c10 */ /* 0x001fc8000fffe0ff */
[----:B------:R-:W-:-:S07]  /*1170*/  LOP3.LUT R14, R9, 0x6, RZ, 0xc0, !PT ;  /* 0x00000006090e7812 */ /* 0x000fce00078ec0ff */
.L_x_77:
[----:B0-----:R-:W0:Y:S01]  /*1180*/  LDC R13, c[0x0][0x3a8] ;  /* 0x0000ea00ff0d7b82 */ /* 0x001e220000000800 */
[----:B------:R-:W-:Y:S01]  /*1190*/  BSSY.RECONVERGENT B0, `(.L_x_72) ;  /* 0x0000023000007945 */ /* 0x000fe20003800200 */
[----:B0-----:R-:W-:-:S13]  /*11a0*/  ISETP.GE.AND P0, PT, R0, R13, PT ;  /* 0x0000000d0000720c */ /* 0x001fda0003f06270 */
[----:B-1-3--:R-:W-:Y:S05]  /*11b0*/  @P0 BRA `(.L_x_73) ;  /* 0x0000000000800947 */ /* 0x00afea0003800000 */
[----:B------:R-:W0:Y:S01]  /*11c0*/  LDC R5, c[0x0][0x3a4] ;  /* 0x0000e900ff057b82 */ /* 0x000e220000000800 */
[----:B------:R-:W-:Y:S01]  /*11d0*/  ISETP.NE.AND P0, PT, R14, 0x6, PT ;  /* 0x000000060e00780c */ /* 0x000fe20003f05270 */
[----:B------:R-:W-:Y:S01]  /*11e0*/  BSSY.RECONVERGENT B1, `(.L_x_74) ;  /* 0x0000011000017945 */ /* 0x000fe20003800200 */
[----:B------:R-:W-:Y:S01]  /*11f0*/  MOV R3, R0 ;  /* 0x0000000000037202 */ /* 0x000fe20000000f00 */
[----:B0-----:R-:W-:-:S10]  /*1200*/  IMAD R8, R5, UR4, R2 ;  /* 0x0000000405087c24 */ /* 0x001fd4000f8e0202 */
[----:B------:R-:W-:Y:S05]  /*1210*/  @!P0 BRA `(.L_x_75) ;  /* 0x0000000000348947 */ /* 0x000fea0003800000 */
[----:B------:R-:W0:Y:S01]  /*1220*/  LDC.64 R4, c[0x0][0x3c0] ;  /* 0x0000f000ff047b82 */ /* 0x000e220000000a00 */
[----:B------:R-:W-:Y:S01]  /*1230*/  ISETP.NE.AND P0, PT, R14, RZ, PT ;  /* 0x000000ff0e00720c */ /* 0x000fe20003f05270 */
[----:B------:R-:W-:-:S04]  /*1240*/  IMAD R3, R8, R13, R0 ;  /* 0x0000000d08037224 */ /* 0x000fc800078e0200 */
[----:B0-----:R-:W-:Y:S01]  /*1250*/  IMAD.WIDE R4, R3, 0x4, R4 ;  /* 0x0000000403047825 */ /* 0x001fe200078e0204 */
[----:B------:R-:W-:-:S04]  /*1260*/  MOV R3, R10 ;  /* 0x0000000a00037202 */ /* 0x000fc80000000f00 */
[----:B------:R0:W-:Y:S03]  /*1270*/  REDG.E.ADD.F32.FTZ.RN.STRONG.GPU desc[UR12][R4.64], RZ ;  /* 0x000000ff040079a6 */ /* 0x0001e6000c12f30c */
[----:B------:R-:W-:Y:S05]  /*1280*/  @!P0 BRA `(.L_x_75) ;  /* 0x0000000000188947 */ /* 0x000fea0003800000 */
[----:B------:R-:W-:Y:S01]  /*1290*/  ISETP.NE.AND P0, PT, R14, 0x2, PT ;  /* 0x000000020e00780c */ /* 0x000fe20003f05270 */
[----:B------:R1:W-:Y:S01]  /*12a0*/  REDG.E.ADD.F32.FTZ.RN.STRONG.GPU desc[UR12][R4.64+0x8], RZ ;  /* 0x000008ff040079a6 */ /* 0x0003e2000c12f30c */
[----:B------:R-:W-:-:S11]  /*12b0*/  IMAD.MOV.U32 R3, RZ, RZ, R11 ;  /* 0x000000ffff037224 */ /* 0x000fd600078e000b */
[----:B-1----:R-:W-:Y:S05]  /*12c0*/  @!P0 BRA `(.L_x_75) ;  /* 0x0000000000088947 */ /* 0x002fea0003800000 */
[----:B------:R1:W-:Y:S01]  /*12d0*/  REDG.E.ADD.F32.FTZ.RN.STRONG.GPU desc[UR12][R4.64+0x10], RZ ;  /* 0x000010ff040079a6 */ /* 0x0003e2000c12f30c */
[----:B------:R-:W-:-:S07]  /*12e0*/  MOV R3, R12 ;  /* 0x0000000c00037202 */ /* 0x000fce0000000f00 */
.L_x_75:
[----:B------:R-:W-:Y:S05]  /*12f0*/  BSYNC.RECONVERGENT B1 ;  /* 0x0000000000017941 */ /* 0x000fea0003800200 */
.L_x_74:
[----:B------:R-:W-:-:S13]  /*1300*/  ISETP.GE.U32.AND P0, PT, R9, 0x6, PT ;  /* 0x000000060900780c */ /* 0x000fda0003f06070 */
[----:B------:R-:W-:Y:S05]  /*1310*/  @!P0 BRA `(.L_x_73) ;  /* 0x0000000000288947 */ /* 0x000fea0003800000 */
[----:B------:R-:W2:Y:S02]  /*1320*/  LDC.64 R6, c[0x0][0x3c0] ;  /* 0x0000f000ff067b82 */ /* 0x000ea40000000a00 */
.L_x_76:
[----:B01-3--:R-:W-:Y:S01]  /*1330*/  IMAD R5, R8, R13, R3 ;  /* 0x0000000d08057224 */ /* 0x00bfe200078e0203 */
[----:B------:R-:W-:-:S03]  /*1340*/  IADD3 R3, PT, PT, R3, 0x8, RZ ;  /* 0x0000000803037810 */ /* 0x000fc60007ffe0ff */
[----:B--2---:R-:W-:Y:S01]  /*1350*/  IMAD.WIDE R4, R5, 0x4, R6 ;  /* 0x0000000405047825 */ /* 0x004fe200078e0206 */
[----:B------:R-:W-:-:S04]  /*1360*/  ISETP.GE.AND P0, PT, R3, R13, PT ;  /* 0x0000000d0300720c */ /* 0x000fc80003f06270 */
[----:B------:R3:W-:Y:S04]  /*1370*/  REDG.E.ADD.F32.FTZ.RN.STRONG.GPU desc[UR12][R4.64], RZ ;  /* 0x000000ff040079a6 */ /* 0x0007e8000c12f30c */
[----:B------:R3:W-:Y:S04]  /*1380*/  REDG.E.ADD.F32.FTZ.RN.STRONG.GPU desc[UR12][R4.64+0x8], RZ ;  /* 0x000008ff040079a6 */ /* 0x0007e8000c12f30c */
[----:B------:R3:W-:Y:S04]  /*1390*/  REDG.E.ADD.F32.FTZ.RN.STRONG.GPU desc[UR12][R4.64+0x10], RZ ;  /* 0x000010ff040079a6 */ /* 0x0007e8000c12f30c */
[----:B------:R3:W-:Y:S01]  /*13a0*/  REDG.E.ADD.F32.FTZ.RN.STRONG.GPU desc[UR12][R4.64+0x18], RZ ;  /* 0x000018ff040079a6 */ /* 0x0007e2000c12f30c */
[----:B------:R-:W-:Y:S05]  /*13b0*/  @!P0 BRA `(.L_x_76) ;  /* 0xfffffffc00dc8947 */ /* 0x000fea000383ffff */
.L_x_73:
[----:B------:R-:W-:Y:S05]  /*13c0*/  BSYNC.RECONVERGENT B0 ;  /* 0x0000000000007941 */ /* 0x000fea0003800200 */
.L_x_72:
[----:B------:R-:W2:Y:S01]  /*13d0*/  LDCU UR5, c[0x0][0x3a4] ;  /* 0x00007480ff0577ac */ /* 0x000ea20008000800 */
[----:B------:R-:W-:-:S04]  /*13e0*/  IADD3 R2, PT, PT, R2, 0x2, RZ ;  /* 0x0000000202027810 */ /* 0x000fc80007ffe0ff */
[----:B--2---:R-:W-:-:S13]  /*13f0*/  ISETP.GE.AND P0, PT, R2, UR5, PT ;  /* 0x0000000502007c0c */ /* 0x004fda000bf06270 */
[----:B------:R-:W-:Y:S05]  /*1400*/  @!P0 BRA `(.L_x_77) ;  /* 0xfffffffc005c8947 */ /* 0x000fea000383ffff */
[----:B------:R-:W-:Y:S05]  /*1410*/  EXIT ;  /* 0x000000000000794d */ /* 0x000fea0003800000 */
.L_x_78:
        /* <DEDUP_REMOVED lines=14> */
.L_x_137:


//--------------------- .text._Z5cnn01iiiiiiiiiiiPfS_S_ --------------------------
	.section	.text._Z5cnn01iiiiiiiiiiiPfS_S_,"ax",@progbits
	.align	128
        .global         _Z5cnn01iiiiiiiiiiiPfS_S_
        .type           _Z5cnn01iiiiiiiiiiiPfS_S_,@function
        .size           _Z5cnn01iiiiiiiiiiiPfS_S_,(.L_x_138 - _Z5cnn01iiiiiiiiiiiPfS_S_)
        .other          _Z5cnn01iiiiiiiiiiiPfS_S_,@"STO_CUDA_ENTRY STV_DEFAULT"
_Z5cnn01iiiiiiiiiiiPfS_S_:
.text._Z5cnn01iiiiiiiiiiiPfS_S_:
[----:B------:R-:W-:Y:S01]  /*0000*/  LDC R1, c[0x0][0x37c] ;  /* 0x0000df00ff017b82 */ /* 0x000fe20000000800 */
[----:B------:R-:W0:Y:S01]  /*0010*/  S2R R0, SR_TID.Y ;  /* 0x0000000000007919 */ /* 0x000e220000002200 */
[----:B------:R-:W0:Y:S02]  /*0020*/  LDCU UR4, c[0x0][0x3a4] ;  /* 0x00007480ff0477ac */ /* 0x000e240008000800 */
[----:B0-----:R-:W-:-:S13]  /*0030*/  ISETP.GE.AND P0, PT, R0, UR4, PT ;  /* 0x0000000400007c0c */ /* 0x001fda000bf06270 */
[----:B------:R-:W-:Y:S05]  /*0040*/  @P0 EXIT ;  /* 0x000000000000094d */ /* 0x000fea0003800000 */
[----:B------:R-:W0:Y:S01]  /*0050*/  LDCU UR4, c[0x0][0x398] ;  /* 0x00007300ff0477ac */ /* 0x000e220008000800 */
[----:B------:R-:W1:Y:S01]  /*0060*/  S2UR UR5, SR_CTAID.Y ;  /* 0x00000000000579c3 */ /* 0x000e620000002600 */
[----:B------:R-:W2:Y:S07]  /*0070*/  LDCU.64 UR8, c[0x0][0x358] ;  /* 0x00006b00ff0877ac */ /* 0x000eae0008000a00 */
[----:B------:R-:W3:Y:S01]  /*0080*/  S2UR UR6, SR_CTAID.X ;  /* 0x00000000000679c3 */ /* 0x000ee20000002500 */
[----:B0-----:R-:W-:-:S04]  /*0090*/  UIADD3 UR4, UPT, UPT, UR4, 0x1, URZ ;  /* 0x0000000104047890 */ /* 0x001fc8000fffe0ff */
[----:B------:R-:W-:Y:S01]  /*00a0*/  ULEA.HI UR4, UR4, UR4, URZ, 0x1 ;  /* 0x0000000404047291 */ /* 0x000fe2000f8f08ff */
[----:B-1----:R-:W-:-:S03]  /*00b0*/  MOV R2, UR5 ;  /* 0x0000000500027c02 */ /* 0x002fc60008000f00 */
[----:B------:R-:W-:-:S04]  /*00c0*/  USHF.R.S32.HI UR4, URZ, 0x1, UR4 ;  /* 0x00000001ff047899 */ /* 0x000fc80008011404 */
[----:B------:R-:W-:Y:S01]  /*00d0*/  UISETP.LT.AND UP0, UPT, UR4, 0x1, UPT ;  /* 0x000000010400788c */ /* 0x000fe2000bf01270 */
[----:B---3--:R-:W-:-:S03]  /*00e0*/  IMAD.U32 R3, RZ, RZ, UR6 ;  /* 0x00000006ff037e24 */ /* 0x008fc6000f8e00ff */
[----:B--2---:R-:W-:-:S12]  /*00f0*/  USEL UR4, UR4, 0x1, !UP0 ;  /* 0x0000000104047887 */ /* 0x004fd8000c000000 */
.L_x_100:
[----:B0-----:R-:W0:Y:S01]  /*0100*/  S2R R4, SR_TID.X ;  /* 0x0000000000047919 */ /* 0x001e220000002100 */
[----:B------:R-:W0:Y:S01]  /*0110*/  LDCU UR5, c[0x0][0x3a8] ;  /* 0x00007500ff0577ac */ /* 0x000e220008000800 */
[----:B------:R-:W-:Y:S01]  /*0120*/  BSSY B3, `(.L_x_79) ;  /* 0x0000115000037945 */ /* 0x000fe20003800000 */
[----:B0-----:R-:W-:-:S13]  /*0130*/  ISETP.GE.AND P0, PT, R4, UR5, PT ;  /* 0x0000000504007c0c */ /* 0x001fda000bf06270 */
[----:B------:R-:W-:Y:S05]  /*0140*/  @P0 BRA `(.L_x_80) ;  /* 0x0000001000480947 */ /* 0x000fea0003800000 */
[----:B------:R-:W-:-:S07]  /*0150*/  MOV R5, R4 ;  /* 0x0000000400057202 */ /* 0x000fce0000000f00 */
.L_x_99:
        /* <DEDUP_REMOVED lines=9> */
.L_x_98:
[----:B------:R-:W0:Y:S02]  /*01f0*/  LDCU UR5, c[0x0][0x394] ;  /* 0x00007280ff0577ac */ /* 0x000e240008000800 */
[----:B0-----:R-:W-:-:S09]  /*0200*/  UISETP.GE.AND UP0, UPT, UR5, 0x1, UPT ;  /* 0x000000010500788c */ /* 0x001fd2000bf06270 */
[----:B------:R-:W-:Y:S05]  /*0210*/  BRA.U !UP0, `(.L_x_82) ;  /* 0x0000000d08c07547 */ /* 0x000fea000b800000 */
[----:B------:R-:W0:Y:S01]  /*0220*/  LDCU UR7, c[0x0][0x384] ;  /* 0x00007080ff0777ac */ /* 0x000e220008000800 */
[----:B------:R-:W-:Y:S01]  /*0230*/  BSSY B1, `(.L_x_82) ;  /* 0x00000ee000017945 */ /* 0x000fe20003800000 */
[----:B------:R-:W-:Y:S01]  /*0240*/  MOV R9, RZ ;  /* 0x000000ff00097202 */ /* 0x000fe20000000f00 */
[----:B------:R-:W1:Y:S01]  /*0250*/  LDCU UR5, c[0x0][0x38c] ;  /* 0x00007180ff0577ac */ /* 0x000e620008000800 */
[----:B------:R-:W2:Y:S01]  /*0260*/  LDCU UR6, c[0x0][0x39c] ;  /* 0x00007380ff0677ac */ /* 0x000ea20008000800 */
[--C-:B0-----:R-:W-:Y:S02]  /*0270*/  IMAD R6, R3, UR7, R7.reuse ;  /* 0x0000000703067c24 */ /* 0x101fe4000f8e0207 */
[----:B------:R-:W-:Y:S02]  /*0280*/  IMAD R10, R2, UR7, R7 ;  /* 0x00000007020a7c24 */ /* 0x000fe4000f8e0207 */
[----:B-1----:R-:W-:-:S04]  /*0290*/  IMAD R11, R6, UR5, RZ ;  /* 0x00000005060b7c24 */ /* 0x002fc8000f8e02ff */
[----:B--2---:R-:W-:-:S07]  /*02a0*/  IMAD R11, R0, UR6, R11 ;  /* 0x00000006000b7c24 */ /* 0x004fce000f8e020b */
.L_x_97:
[----:B------:R-:W0:Y:S02]  /*02b0*/  LDCU UR5, c[0x0][0x398] ;  /* 0x00007300ff0577ac */ /* 0x000e240008000800 */
[----:B0-----:R-:W-:-:S09]  /*02c0*/  UISETP.GE.AND UP0, UPT, UR5, 0x1, UPT ;  /* 0x000000010500788c */ /* 0x001fd2000bf06270 */
[----:B------:R-:W-:Y:S05]  /*02d0*/  BRA.U !UP0, `(.L_x_83) ;  /* 0x0000000d08687547 */ /* 0x000fea000b800000 */
[----:B------:R-:W0:Y:S01]  /*02e0*/  S2R R15, SR_CgaCtaId ;  /* 0x00000000000f7919 */ /* 0x000e220000008800 */
[----:B------:R-:W1:Y:S01]  /*02f0*/  LDC R18, c[0x0][0x394] ;  /* 0x0000e500ff127b82 */ /* 0x000e620000000800 */
[----:B------:R-:W-:Y:S01]  /*0300*/  MOV R6, 0x400 ;  /* 0x0000040000067802 */ /* 0x000fe20000000f00 */
[----:B------:R-:W-:Y:S01]  /*0310*/  IMAD.SHL.U32 R13, R9, 0x2, RZ ;  /* 0x00000002090d7824 */ /* 0x000fe200078e00ff */
[----:B------:R-:W2:Y:S01]  /*0320*/  S2R R12, SR_TID.Y ;  /* 0x00000000000c7919 */ /* 0x000ea20000002200 */
[----:B------:R-:W-:Y:S01]  /*0330*/  IMAD.MOV.U32 R14, RZ, RZ, RZ ;  /* 0x000000ffff0e7224 */ /* 0x000fe200078e00ff */
[----:B------:R-:W-:Y:S02]  /*0340*/  PRMT R16, RZ, 0x7610, R16 ;  /* 0x00007610ff107816 */ /* 0x000fe40000000010 */
[----:B0-----:R-:W-:Y:S02]  /*0350*/  LEA R6, R15, R6, 0x18 ;  /* 0x000000060f067211 */ /* 0x001fe400078ec0ff */
[----:B------:R-:W-:-:S02]  /*0360*/  PRMT R15, RZ, 0x7610, R15 ;  /* 0x00007610ff0f7816 */ /* 0x000fc4000000000f */
[----:B--2---:R-:W-:Y:S01]  /*0370*/  IADD3 R17, PT, PT, R13, R12, RZ ;  /* 0x0000000c0d117210 */ /* 0x004fe20007ffe0ff */
[----:B------:R-:W-:-:S04]  /*0380*/  IMAD R6, R9, -0x10, R6 ;  /* 0xfffffff009067824 */ /* 0x000fc800078e0206 */
[----:B-1----:R-:W-:Y:S01]  /*0390*/  IMAD R17, R10, R18, R17 ;  /* 0x000000120a117224 */ /* 0x002fe200078e0211 */
[----:B------:R-:W-:Y:S02]  /*03a0*/  VIADDMNMX R18, R13, 0x2, R18, PT ;  /* 0x000000020d127846 */ /* 0x000fe40003800112 */
[----:B------:R-:W-:-:S07]  /*03b0*/  IADD3 R19, PT, PT, R6, 0x20, RZ ;  /* 0x0000002006137810 */ /* 0x000fce0007ffe0ff */
.L_x_96:
[----:B------:R-:W0:Y:S01]  /*03c0*/  LDC R22, c[0x0][0x398] ;  /* 0x0000e600ff167b82 */ /* 0x000e220000000800 */
[----:B------:R-:W-:Y:S02]  /*03d0*/  IMAD.SHL.U32 R27, R14, 0x2, RZ ;  /* 0x000000020e1b7824 */ /* 0x000fe400078e00ff */
[----:B------:R-:W-:-:S03]  /*03e0*/  IMAD.IADD R21, R13, 0x1, R12 ;  /* 0x000000010d157824 */ /* 0x000fc600078e020c */
[----:B------:R-:W-:Y:S02]  /*03f0*/  IADD3 R6, PT, PT, R27, R4, RZ ;  /* 0x000000041b067210 */ /* 0x000fe40007ffe0ff */
[----:B------:R-:W1:Y:S02]  /*0400*/  LDC R24, c[0x0][0x394] ;  /* 0x0000e500ff187b82 */ /* 0x000e640000000800 */
[----:B0-----:R-:W-:-:S04]  /*0410*/  ISETP.GE.AND P0, PT, R6, R22, PT ;  /* 0x000000160600720c */ /* 0x001fc80003f06270 */
[----:B-1----:R-:W-:-:S13]  /*0420*/  ISETP.GE.OR P0, PT, R21, R24, P0 ;  /* 0x000000181500720c */ /* 0x002fda0000706670 */
[----:B------:R-:W0:Y:S01]  /*0430*/  @!P0 LDC.64 R20, c[0x0][0x3b8] ;  /* 0x0000ee00ff148b82 */ /* 0x000e220000000a00 */
[----:B------:R-:W-:-:S04]  /*0440*/  @!P0 IMAD R23, R17, R22, R6 ;  /* 0x0000001611178224 */ /* 0x000fc800078e0206 */
[----:B0-----:R-:W-:-:S06]  /*0450*/  @!P0 IMAD.WIDE R20, R23, 0x4, R20 ;  /* 0x0000000417148825 */ /* 0x001fcc00078e0214 */
[----:B------:R-:W2:Y:S01]  /*0460*/  @!P0 LDG.E R20, desc[UR8][R20.64] ;  /* 0x0000000814148981 */ /* 0x000ea2000c1e1900 */
[----:B------:R-:W-:Y:S01]  /*0470*/  @!P0 MOV R6, 0x400 ;  /* 0x0000040000068802 */ /* 0x000fe20000000f00 */
[----:B------:R-:W-:Y:S05]  /*0480*/  WARPSYNC.ALL ;  /* 0x0000000000007948 */ /* 0x000fea0003800000 */
[----:B------:R-:W0:Y:S01]  /*0490*/  @!P0 S2R R23, SR_CgaCtaId ;  /* 0x0000000000178919 */ /* 0x000e220000008800 */
[----:B------:R-:W-:Y:S01]  /*04a0*/  BSSY.RECONVERGENT B0, `(.L_x_84) ;  /* 0x00000b6000007945 */ /* 0x000fe20003800200 */
[----:B0-----:R-:W-:-:S04]  /*04b0*/  @!P0 LEA R23, R23, R6, 0x18 ;  /* 0x0000000617178211 */ /* 0x001fc800078ec0ff */
[----:B------:R-:W-:-:S05]  /*04c0*/  @!P0 LEA R23, R12, R23, 0x3 ;  /* 0x000000170c178211 */ /* 0x000fca00078e18ff */
[----:B------:R-:W-:-:S05]  /*04d0*/  @!P0 IMAD R23, R4, 0x4, R23 ;  /* 0x0000000404178824 */ /* 0x000fca00078e0217 */
[----:B--2---:R0:W-:Y:S01]  /*04e0*/  @!P0 STS [R23], R20 ;  /* 0x0000001417008388 */ /* 0x0041e20000000800 */
[----:B------:R-:W-:Y:S01]  /*04f0*/  BAR.SYNC.DEFER_BLOCKING 0x0 ;  /* 0x0000000000007b1d */ /* 0x000fe20000010000 */
[----:B------:R-:W-:-:S04]  /*0500*/  ISETP.GE.AND P0, PT, R27, R22, PT ;  /* 0x000000161b00720c */ /* 0x000fc80003f06270 */
[----:B------:R-:W-:-:S13]  /*0510*/  ISETP.GE.OR P0, PT, R13, R24, P0 ;  /* 0x000000180d00720c */ /* 0x000fda0000706670 */
[----:B0-----:R-:W-:Y:S05]  /*0520*/  @P0 BRA `(.L_x_85) ;  /* 0x0000000800b40947 */ /* 0x001fea0003800000 */
[----:B------:R-:W-:Y:S01]  /*0530*/  SHF.L.U32 R20, R15, 0x1, RZ ;  /* 0x000000010f147819 */ /* 0x000fe200000006ff */
[----:B------:R-:W-:Y:S01]  /*0540*/  IMAD.SHL.U32 R21, R16, 0x2, RZ ;  /* 0x0000000210157824 */ /* 0x000fe200078e00ff */
[C---:B------:R-:W-:Y:S01]  /*0550*/  VIADDMNMX R6, R27.reuse, 0x2, R22, PT ;  /* 0x000000021b067846 */ /* 0x040fe20003800116 */
[----:B------:R-:W-:Y:S01]  /*0560*/  IMAD.MOV.U32 R30, RZ, RZ, R13 ;  /* 0x000000ffff1e7224 */ /* 0x000fe200078e000d */
[----:B------:R-:W-:Y:S01]  /*0570*/  IADD3 R23, PT, PT, R27, 0x1, RZ ;  /* 0x000000011b177810 */ /* 0x000fe20007ffe0ff */
[----:B------:R-:W-:Y:S01]  /*0580*/  IMAD.MOV R20, RZ, RZ, -R20 ;  /* 0x000000ffff147224 */ /* 0x000fe200078e0a14 */
[----:B------:R-:W-:Y:S02]  /*0590*/  IADD3 R22, PT, PT, RZ, -R21, RZ ;  /* 0x80000015ff167210 */ /* 0x000fe40007ffe0ff */
[----:B------:R-:W-:Y:S02]  /*05a0*/  VIMNMX R6, PT, PT, R23, R6, !PT ;  /* 0x0000000617067248 */ /* 0x000fe40007fe0100 */
[----:B------:R-:W-:-:S02]  /*05b0*/  PRMT R21, R20, 0x7710, RZ ;  /* 0x0000771014157816 */ /* 0x000fc400000000ff */
[----:B------:R-:W-:Y:S01]  /*05c0*/  PRMT R23, R22, 0x7710, RZ ;  /* 0x0000771016177816 */ /* 0x000fe200000000ff */
[C---:B------:R-:W-:Y:S02]  /*05d0*/  IMAD.IADD R28, R6.reuse, 0x1, -R27 ;  /* 0x00000001061c7824 */ /* 0x040fe400078e0a1b */
[C---:B------:R-:W-:Y:S01]  /*05e0*/  IMAD.IADD R20, R6.reuse, 0x1, R21 ;  /* 0x0000000106147824 */ /* 0x040fe200078e0215 */
[----:B------:R-:W-:Y:S02]  /*05f0*/  IADD3 R26, PT, PT, R6, R23, RZ ;  /* 0x00000017061a7210 */ /* 0x000fe40007ffe0ff */
[----:B------:R-:W-:Y:S02]  /*0600*/  IADD3 R22, PT, PT, R28, -0x1, RZ ;  /* 0xffffffff1c167810 */ /* 0x000fe40007ffe0ff */
[----:B------:R-:W-:Y:S02]  /*0610*/  LOP3.LUT R20, R20, 0xffff, RZ, 0xc0, !PT ;  /* 0x0000ffff14147812 */ /* 0x000fe400078ec0ff */
[----:B------:R-:W-:-:S02]  /*0620*/  LOP3.LUT R26, R26, 0xffff, RZ, 0xc0, !PT ;  /* 0x0000ffff1a1a7812 */ /* 0x000fc400078ec0ff */
[----:B------:R-:W-:Y:S02]  /*0630*/  LOP3.LUT R6, R20, 0x7, RZ, 0xc0, !PT ;  /* 0x0000000714067812 */ /* 0x000fe400078ec0ff */
[----:B------:R-:W-:Y:S02]  /*0640*/  LOP3.LUT R21, R26, 0xf, RZ, 0xc0, !PT ;  /* 0x0000000f1a157812 */ /* 0x000fe400078ec0ff */
[----:B------:R-:W-:Y:S01]  /*0650*/  LOP3.LUT R29, R28, 0xfffffff0, RZ, 0xc0, !PT ;  /* 0xfffffff01c1d7812 */ /* 0x000fe200078ec0ff */
[----:B------:R-:W-:Y:S01]  /*0660*/  VIADD R6, R6, 0xffffffff ;  /* 0xffffffff06067836 */ /* 0x000fe20000000000 */
[----:B------:R-:W-:Y:S02]  /*0670*/  IADD3 R21, PT, PT, R21, -0x1, RZ ;  /* 0xffffffff15157810 */ /* 0x000fe40007ffe0ff */
[----:B------:R-:W-:Y:S02]  /*0680*/  ISETP.GE.U32.AND P2, PT, R22, 0xf, PT ;  /* 0x0000000f1600780c */ /* 0x000fe40003f46070 */
[----:B------:R-:W-:-:S02]  /*0690*/  ISETP.GE.U32.AND P1, PT, R6, 0x3, PT ;  /* 0x000000030600780c */ /* 0x000fc40003f26070 */
[----:B------:R-:W-:Y:S02]  /*06a0*/  ISETP.GE.U32.AND P0, PT, R21, 0x7, PT ;  /* 0x000000071500780c */ /* 0x000fe40003f06070 */
[----:B------:R-:W-:Y:S02]  /*06b0*/  IADD3 R29, PT, PT, -R29, RZ, RZ ;  /* 0x000000ff1d1d7210 */ /* 0x000fe40007ffe1ff */
[----:B------:R-:W-:-:S09]  /*06c0*/  LOP3.LUT R31, R20, 0x3, RZ, 0xc0, !PT ;  /* 0x00000003141f7812 */ /* 0x000fd200078ec0ff */
.L_x_95:
[----:B------:R-:W0:Y:S01]  /*06d0*/  LDC R21, c[0x0][0x390] ;  /* 0x0000e400ff157b82 */ /* 0x000e220000000800 */
[----:B------:R-:W-:Y:S01]  /*06e0*/  IMAD.IADD R20, R11, 0x1, R30 ;  /* 0x000000010b147824 */ /* 0x000fe200078e021e */
[----:B------:R-:W-:Y:S01]  /*06f0*/  BSSY.RECONVERGENT B4, `(.L_x_86) ;  /* 0x000003a000047945 */ /* 0x000fe20003800200 */
[----:B------:R-:W-:Y:S02]  /*0700*/  LOP3.LUT P4, RZ, R28, 0xf, RZ, 0xc0, !PT ;  /* 0x0000000f1cff7812 */ /* 0x000fe4000788c0ff */
[----:B------:R-:W-:Y:S01]  /*0710*/  MOV R33, R27 ;  /* 0x0000001b00217202 */ /* 0x000fe20000000f00 */
[----:B0-----:R-:W-:Y:S01]  /*0720*/  IMAD R32, R20, R21, R8 ;  /* 0x0000001514207224 */ /* 0x001fe200078e0208 */
[----:B------:R-:W-:Y:S09]  /*0730*/  @!P2 BRA `(.L_x_87) ;  /* 0x0000000000d4a947 */ /* 0x000ff20003800000 */
[----:B------:R-:W-:Y:S01]  /*0740*/  IADD3 R34, PT, PT, R8, R27, RZ ;  /* 0x0000001b08227210 */ /* 0x000fe20007ffe0ff */
[----:B------:R-:W-:Y:S01]  /*0750*/  IMAD R6, R30, 0x8, R19 ;  /* 0x000000081e067824 */ /* 0x000fe200078e0213 */
[----:B------:R-:W-:Y:S02]  /*0760*/  MOV R35, R29 ;  /* 0x0000001d00237202 */ /* 0x000fe40000000f00 */
[----:B------:R-:W-:Y:S01]  /*0770*/  MOV R33, R27 ;  /* 0x0000001b00217202 */ /* 0x000fe20000000f00 */
[----:B------:R-:W-:-:S07]  /*0780*/  IMAD R34, R20, R21, R34 ;  /* 0x0000001514227224 */ /* 0x000fce00078e0222 */
.L_x_88:
        /* <DEDUP_REMOVED lines=32> */
[----:B------:R-:W-:-:S05]  /*0990*/  VIADD R35, R35, 0x10 ;  /* 0x0000001023237836 */ /* 0x000fca0000000000 */
[----:B------:R-:W-:Y:S01]  /*09a0*/  ISETP.NE.AND P3, PT, R35, RZ, PT ;  /* 0x000000ff2300720c */ /* 0x000fe20003f65270 */
[----:B------:R-:W-:Y:S01]  /*09b0*/  VIADD R34, R34, 0x10 ;  /* 0x0000001022227836 */ /* 0x000fe20000000000 */
[----:B------:R-:W-:Y:S01]  /*09c0*/  IADD3 R33, PT, PT, R33, 0x10, RZ ;  /* 0x0000001021217810 */ /* 0x000fe20007ffe0ff */
[----:B--2---:R-:W-:-:S04]  /*09d0*/  FFMA R25, R25, R22, R42 ;  /* 0x0000001619197223 */ /* 0x004fc8000000002a */
[----:B---3--:R-:W-:Y:S02]  /*09e0*/  FFMA R42, R24, R23, R25 ;  /* 0x00000017182a7223 */ /* 0x008fe40000000019 */
[----:B------:R-:W0:Y:S04]  /*09f0*/  LDS.64 R22, [R6+0x10] ;  /* 0x0000100006167984 */ /* 0x000e280000000a00 */
[----:B------:R1:W2:Y:S02]  /*0a00*/  LDS.64 R24, [R6+0x18] ;  /* 0x0000180006187984 */ /* 0x0002a40000000a00 */
[----:B-1----:R-:W-:Y:S01]  /*0a10*/  IADD3 R6, PT, PT, R6, 0x40, RZ ;  /* 0x0000004006067810 */ /* 0x002fe20007ffe0ff */
[----:B----4-:R-:W-:-:S04]  /*0a20*/  FFMA R37, R37, R20, R42 ;  /* 0x0000001425257223 */ /* 0x010fc8000000002a */
[----:B-----5:R-:W-:-:S04]  /*0a30*/  FFMA R36, R36, R21, R37 ;  /* 0x0000001524247223 */ /* 0x020fc80000000025 */
[----:B0-----:R-:W-:-:S04]  /*0a40*/  FFMA R39, R39, R22, R36 ;  /* 0x0000001627277223 */ /* 0x001fc80000000024 */
[----:B------:R-:W-:-:S04]  /*0a50*/  FFMA R38, R38, R23, R39 ;  /* 0x0000001726267223 */ /* 0x000fc80000000027 */
[----:B--2---:R-:W-:-:S04]  /*0a60*/  FFMA R41, R41, R24, R38 ;  /* 0x0000001829297223 */ /* 0x004fc80000000026 */
[----:B------:R-:W-:Y:S01]  /*0a70*/  FFMA R25, R40, R25, R41 ;  /* 0x0000001928197223 */ /* 0x000fe20000000029 */
[----:B------:R-:W-:Y:S06]  /*0a80*/  @P3 BRA `(.L_x_88) ;  /* 0xfffffffc00403947 */ /* 0x000fec000383ffff */
.L_x_87:
[----:B------:R-:W-:Y:S05]  /*0a90*/  BSYNC.RECONVERGENT B4 ;  /* 0x0000000000047941 */ /* 0x000fea0003800200 */
.L_x_86:
[----:B------:R-:W-:Y:S04]  /*0aa0*/  BSSY.RECONVERGENT B4, `(.L_x_89) ;  /* 0x0000052000047945 */ /* 0x000fe80003800200 */
[----:B------:R-:W-:Y:S05]  /*0ab0*/  @!P4 BRA `(.L_x_90) ;  /* 0x000000040040c947 */ /* 0x000fea0003800000 */
[----:B------:R-:W0:Y:S01]  /*0ac0*/  S2UR UR6, SR_CgaCtaId ;  /* 0x00000000000679c3 */ /* 0x000e220000008800 */
[----:B------:R-:W-:Y:S01]  /*0ad0*/  UMOV UR5, 0x400 ;  /* 0x0000040000057882 */ /* 0x000fe20000000000 */
[----:B------:R-:W-:Y:S01]  /*0ae0*/  IADD3 R6, PT, PT, -R13, R30, RZ ;  /* 0x0000001e0d067210 */ /* 0x000fe20007ffe1ff */
[----:B------:R-:W-:Y:S01]  /*0af0*/  BSSY.RECONVERGENT B5, `(.L_x_91) ;  /* 0x0000023000057945 */ /* 0x000fe20003800200 */
[----:B------:R-:W-:Y:S01]  /*0b00*/  LOP3.LUT P3, RZ, R26, 0x7, RZ, 0xc0, !PT ;  /* 0x000000071aff7812 */ /* 0x000fe2000786c0ff */
[----:B0-----:R-:W-:-:S06]  /*0b10*/  ULEA UR5, UR6, UR5, 0x18 ;  /* 0x0000000506057291 */ /* 0x001fcc000f8ec0ff */
[----:B------:R-:W-:Y:S01]  /*0b20*/  LEA R6, R6, UR5, 0x3 ;  /* 0x0000000506067c11 */ /* 0x000fe2000f8e18ff */
[----:B------:R-:W-:Y:S06]  /*0b30*/  @!P0 BRA `(.L_x_92) ;  /* 0x0000000000788947 */ /* 0x000fec0003800000 */
        /* <DEDUP_REMOVED lines=11> */
[C---:B------:R-:W-:Y:S01]  /*0bf0*/  IMAD.IADD R39, R33.reuse, 0x1, -R27 ;  /* 0x0000000121277824 */ /* 0x040fe200078e0a1b */
[----:B------:R-:W-:-:S04]  /*0c00*/  IADD3 R33, PT, PT, R33, 0x8, RZ ;  /* 0x0000000821217810 */ /* 0x000fc80007ffe0ff */
[----:B------:R-:W-:-:S05]  /*0c10*/  LEA R39, R39, R6, 0x2 ;  /* 0x0000000627277211 */ /* 0x000fca00078e10ff */
[----:B------:R-:W2:Y:S04]  /*0c20*/  LDS R41, [R39] ;  /* 0x0000000027297984 */ /* 0x000ea80000000800 */
[----:B------:R-:W3:Y:S04]  /*0c30*/  LDS R42, [R39+0x4] ;  /* 0x00000400272a7984 */ /* 0x000ee80000000800 */
[----:B------:R-:W4:Y:S04]  /*0c40*/  LDS R38, [R39+0x8] ;  /* 0x0000080027267984 */ /* 0x000f280000000800 */
[----:B0-----:R-:W-:Y:S04]  /*0c50*/  LDS R20, [R39+0x18] ;  /* 0x0000180027147984 */ /* 0x001fe80000000800 */
[----:B------:R-:W-:Y:S01]  /*0c60*/  LDS R21, [R39+0x1c] ;  /* 0x00001c0027157984 */ /* 0x000fe20000000800 */
[----:B--2---:R-:W-:-:S03]  /*0c70*/  FFMA R40, R40, R41, R25 ;  /* 0x0000002928287223 */ /* 0x004fc60000000019 */
[----:B------:R-:W5:Y:S01]  /*0c80*/  LDS R41, [R39+0xc] ;  /* 0x00000c0027297984 */ /* 0x000f620000000800 */
[----:B---3--:R-:W-:-:S03]  /*0c90*/  FFMA R40, R37, R42, R40 ;  /* 0x0000002a25287223 */ /* 0x008fc60000000028 */
[----:B------:R-:W0:Y:S01]  /*0ca0*/  LDS R25, [R39+0x10] ;  /* 0x0000100027197984 */ /* 0x000e220000000800 */
[----:B----4-:R-:W-:-:S03]  /*0cb0*/  FFMA R35, R35, R38, R40 ;  /* 0x0000002623237223 */ /* 0x010fc60000000028 */
[----:B------:R-:W1:Y:S01]  /*0cc0*/  LDS R37, [R39+0x14] ;  /* 0x0000140027257984 */ /* 0x000e620000000800 */
[----:B-----5:R-:W-:-:S04]  /*0cd0*/  FFMA R35, R34, R41, R35 ;  /* 0x0000002922237223 */ /* 0x020fc80000000023 */
[----:B0-----:R-:W-:-:S04]  /*0ce0*/  FFMA R24, R24, R25, R35 ;  /* 0x0000001918187223 */ /* 0x001fc80000000023 */
[----:B-1----:R-:W-:-:S04]  /*0cf0*/  FFMA R23, R23, R37, R24 ;  /* 0x0000002517177223 */ /* 0x002fc80000000018 */
[----:B------:R-:W-:-:S04]  /*0d00*/  FFMA R23, R22, R20, R23 ;  /* 0x0000001416177223 */ /* 0x000fc80000000017 */
[----:B------:R-:W-:-:S07]  /*0d10*/  FFMA R25, R36, R21, R23 ;  /* 0x0000001524197223 */ /* 0x000fce0000000017 */
.L_x_92:
[----:B------:R-:W-:Y:S05]  /*0d20*/  BSYNC.RECONVERGENT B5 ;  /* 0x0000000000057941 */ /* 0x000fea0003800200 */
.L_x_91:
[----:B------:R-:W-:Y:S05]  /*0d30*/  @!P3 BRA `(.L_x_90) ;  /* 0x0000000000a0b947 */ /* 0x000fea0003800000 */
[----:B------:R-:W-:Y:S01]  /*0d40*/  BSSY.RECONVERGENT B5, `(.L_x_93) ;  /* 0x0000015000057945 */ /* 0x000fe20003800200 */
[----:B------:R-:W-:-:S03]  /*0d50*/  ISETP.NE.AND P3, PT, R31, RZ, PT ;  /* 0x000000ff1f00720c */ /* 0x000fc60003f65270 */
[----:B------:R-:W-:Y:S10]  /*0d60*/  @!P1 BRA `(.L_x_94) ;  /* 0x0000000000489947 */ /* 0x000ff40003800000 */
[----:B------:R-:W0:Y:S01]  /*0d70*/  LDC.64 R20, c[0x0][0x3b0] ;  /* 0x0000ec00ff147b82 */ /* 0x000e220000000a00 */
[----:B------:R-:W-:-:S04]  /*0d80*/  IMAD.IADD R23, R32, 0x1, R33 ;  /* 0x0000000120177824 */ /* 0x000fc800078e0221 */
[----:B0-----:R-:W-:-:S05]  /*0d90*/  IMAD.WIDE R20, R23, 0x4, R20 ;  /* 0x0000000417147825 */ /* 0x001fca00078e0214 */
[----:B------:R-:W2:Y:S04]  /*0da0*/  LDG.E R22, desc[UR8][R20.64] ;  /* 0x0000000814167981 */ /* 0x000ea8000c1e1900 */
[----:B------:R-:W3:Y:S04]  /*0db0*/  LDG.E R35, desc[UR8][R20.64+0x4] ;  /* 0x0000040814237981 */ /* 0x000ee8000c1e1900 */
[----:B------:R-:W4:Y:S04]  /*0dc0*/  LDG.E R37, desc[UR8][R20.64+0x8] ;  /* 0x0000080814257981 */ /* 0x000f28000c1e1900 */
[----:B------:R-:W5:Y:S01]  /*0dd0*/  LDG.E R39, desc[UR8][R20.64+0xc] ;  /* 0x00000c0814277981 */ /* 0x000f62000c1e1900 */
[----:B------:R-:W-:Y:S01]  /*0de0*/  IADD3 R23, PT, PT, -R27, R33, RZ ;  /* 0x000000211b177210 */ /* 0x000fe20007ffe1ff */
[----:B------:R-:W-:-:S03]  /*0df0*/  VIADD R33, R33, 0x4 ;  /* 0x0000000421217836 */ /* 0x000fc60000000000 */
        /* <DEDUP_REMOVED lines=9> */
.L_x_94:
[----:B------:R-:W-:Y:S05]  /*0e90*/  BSYNC.RECONVERGENT B5 ;  /* 0x0000000000057941 */ /* 0x000fea0003800200 */
.L_x_93:
[----:B------:R-:W-:Y:S05]  /*0ea0*/  @!P3 BRA `(.L_x_90) ;  /* 0x000000000044b947 */ /* 0x000fea0003800000 */
[----:B------:R-:W0:Y:S01]  /*0eb0*/  LDC.64 R20, c[0x0][0x3b0] ;  /* 0x0000ec00ff147b82 */ /* 0x000e220000000a00 */
[----:B------:R-:W-:-:S05]  /*0ec0*/  IADD3 R23, PT, PT, R32, R33, RZ ;  /* 0x0000002120177210 */ /* 0x000fca0007ffe0ff */
[----:B0-----:R-:W-:-:S05]  /*0ed0*/  IMAD.WIDE R20, R23, 0x4, R20 ;  /* 0x0000000417147825 */ /* 0x001fca00078e0214 */
[----:B------:R-:W2:Y:S01]  /*0ee0*/  LDG.E R22, desc[UR8][R20.64] ;  /* 0x0000000814167981 */ /* 0x000ea2000c1e1900 */
[----:B------:R-:W-:Y:S02]  /*0ef0*/  IADD3 R23, PT, PT, -R27, R33, RZ ;  /* 0x000000211b177210 */ /* 0x000fe40007ffe1ff */
[----:B------:R-:W-:-:S03]  /*0f00*/  ISETP.NE.AND P3, PT, R31, 0x1, PT ;  /* 0x000000011f00780c */ /* 0x000fc60003f65270 */
[----:B------:R-:W-:-:S05]  /*0f10*/  IMAD R32, R23, 0x4, R6 ;  /* 0x0000000417207824 */ /* 0x000fca00078e0206 */
[----:B------:R-:W2:Y:S02]  /*0f20*/  LDS R6, [R32] ;  /* 0x0000000020067984 */ /* 0x000ea40000000800 */
[----:B--2---:R-:W-:-:S03]  /*0f30*/  FFMA R25, R22, R6, R25 ;  /* 0x0000000616197223 */ /* 0x004fc60000000019 */
        /* <DEDUP_REMOVED lines=8> */
.L_x_90:
[----:B------:R-:W-:Y:S05]  /*0fc0*/  BSYNC.RECONVERGENT B4 ;  /* 0x0000000000047941 */ /* 0x000fea0003800200 */
.L_x_89:
[----:B------:R-:W-:-:S04]  /*0fd0*/  IADD3 R30, PT, PT, R30, 0x1, RZ ;  /* 0x000000011e1e7810 */ /* 0x000fc80007ffe0ff */
[----:B------:R-:W-:-:S13]  /*0fe0*/  ISETP.GE.AND P3, PT, R30, R18, PT ;  /* 0x000000121e00720c */ /* 0x000fda0003f66270 */
[----:B------:R-:W-:Y:S05]  /*0ff0*/  @!P3 BRA `(.L_x_95) ;  /* 0xfffffff400b4b947 */ /* 0x000fea000383ffff */
.L_x_85:
[----:B------:R-:W-:Y:S05]  /*1000*/  BSYNC.RECONVERGENT B0 ;  /* 0x0000000000007941 */ /* 0x000fea0003800200 */
.L_x_84:
[----:B------:R-:W-:Y:S01]  /*1010*/  LEA R14, R14, -R14, 0x1 ;  /* 0x8000000e0e0e7211 */ /* 0x000fe200078e08ff */
[----:B------:R-:W-:Y:S01]  /*1020*/  BAR.SYNC.DEFER_BLOCKING 0x0 ;  /* 0x0000000000007b1d */ /* 0x000fe20000010000 */
[----:B------:R-:W-:Y:S02]  /*1030*/  IADD3 R16, PT, PT, R16, 0x1, RZ ;  /* 0x0000000110107810 */ /* 0x000fe40007ffe0ff */
[----:B------:R-:W-:Y:S01]  /*1040*/  IADD3 R15, PT, PT, R15, 0x1, RZ ;  /* 0x000000010f0f7810 */ /* 0x000fe20007ffe0ff */
[----:B------:R-:W-:-:S05]  /*1050*/  VIADD R14, R14, 0x1 ;  /* 0x000000010e0e7836 */ /* 0x000fca0000000000 */
[----:B------:R-:W-:-:S13]  /*1060*/  ISETP.NE.AND P0, PT, R14, UR4, PT ;  /* 0x000000040e007c0c */ /* 0x000fda000bf05270 */
[----:B------:R-:W-:Y:S05]  /*1070*/  @P0 BRA `(.L_x_96) ;  /* 0xfffffff000d00947 */ /* 0x000fea000383ffff */
.L_x_83:
        /* <DEDUP_REMOVED lines=10> */
.L_x_82:
[----:B------:R-:W0:Y:S01]  /*1120*/  LDCU UR5, c[0x0][0x384] ;  /* 0x00007080ff0577ac */ /* 0x000e220008000800 */
[----:B------:R-:W-:-:S04]  /*1130*/  IADD3 R7, PT, PT, R7, 0x1, RZ ;  /* 0x0000000107077810 */ /* 0x000fc80007ffe0ff */
[----:B0-----:R-:W-:-:S13]  /*1140*/  ISETP.NE.AND P0, PT, R7, UR5, PT ;  /* 0x0000000507007c0c */ /* 0x001fda000bf05270 */
[----:B------:R-:W-:Y:S05]  /*1150*/  @P0 BRA `(.L_x_98) ;  /* 0xfffffff000240947 */ /* 0x000fea000383ffff */
[----:B------:R-:W-:Y:S05]  /*1160*/  BSYNC B2 ;  /* 0x0000000000027941 */ /* 0x000fea0003800000 */
.L_x_81:
        /* <DEDUP_REMOVED lines=14> */
[----:B------:R0:W-:Y:S09]  /*1250*/  STG.E desc[UR8][R6.64], R25 ;  /* 0x0000001906007986 */ /* 0x0001f2000c101908 */
[----:B------:R-:W-:Y:S05]  /*1260*/  @!P0 BRA `(.L_x_99) ;  /* 0xffffffec00bc8947 */ /* 0x000fea000383ffff */
.L_x_80:
[----:B------:R-:W-:Y:S05]  /*1270*/  BSYNC B3 ;  /* 0x0000000000037941 */ /* 0x000fea0003800000 */
.L_x_79:
[----:B------:R-:W1:Y:S01]  /*1280*/  LDCU UR5, c[0x0][0x3a4] ;  /* 0x00007480ff0577ac */ /* 0x000e620008000800 */
[----:B------:R-:W-:-:S04]  /*1290*/  IADD3 R0, PT, PT, R0, 0x2, RZ ;  /* 0x0000000200007810 */ /* 0x000fc80007ffe0ff */
[----:B-1----:R-:W-:-:S13]  /*12a0*/  ISETP.GE.AND P0, PT, R0, UR5, PT ;  /* 0x0000000500007c0c */ /* 0x002fda000bf06270 */
[----:B------:R-:W-:Y:S05]  /*12b0*/  @!P0 BRA `(.L_x_100) ;  /* 0xffffffec00908947 */ /* 0x000fea000383ffff */
[----:B------:R-:W-:Y:S05]  /*12c0*/  EXIT ;  /* 0x000000000000794d */ /* 0x000fea0003800000 */
.L_x_101:
        /* <DEDUP_REMOVED lines=11> */
.L_x_138:


//--------------------- .text._Z5cnn00iiiiiiiiiiiPfS_S_ --------------------------
	.section	.text._Z5cnn00iiiiiiiiiiiPfS_S_,"ax",@progbits
	.align	128
        .global         _Z5cnn00iiiiiiiiiiiPfS_S_
        .type           _Z5cnn00iiiiiiiiiiiPfS_S_,@function
        .size           _Z5cnn00iiiiiiiiiiiPfS_S_,(.L_x_139 - _Z5cnn00iiiiiiiiiiiPfS_S_)
        .other          _Z5cnn00iiiiiiiiiiiPfS_S_,@"STO_CUDA_ENTRY STV_DEFAULT"
_Z5cnn00iiiiiiiiiiiPfS_S_:
.text._Z5cnn00iiiiiiiiiiiPfS_S_:
        /* <DEDUP_REMOVED lines=14> */
[----:B------:R-:W0:Y:S02]  /*00e0*/  LDCU UR5, c[0x0][0x394] ;  /* 0x00007280ff0577ac */ /* 0x000e240008000800 */
[----:B0-----:R-:W-:-:S09]  /*00f0*/  UISETP.GE.AND UP0, UPT, UR5, 0x1, UPT ;  /* 0x000000010500788c */ /* 0x001fd2000bf06270 */
[----:B------:R-:W-:Y:S05]  /*0100*/  BRA.U !UP0, `(.L_x_103) ;  /* 0x0000000d08e87547 */ /* 0x000fea000b800000 */
[----:B------:R-:W0:Y:S02]  /*0110*/  LDC R6, c[0x0][0x398] ;  /* 0x0000e600ff067b82 */ /* 0x000e240000000800 */
[----:B0-----:R-:W-:-:S13]  /*0120*/  ISETP.GE.AND P0, PT, R6, 0x1, PT ;  /* 0x000000010600780c */ /* 0x001fda0003f06270 */
[----:B------:R-:W-:Y:S05]  /*0130*/  @!P0 BRA `(.L_x_104) ;  /* 0x0000000c00188947 */ /* 0x000fea0003800000 */
[----:B------:R-:W0:Y:S01]  /*0140*/  LDCU.64 UR6, c[0x0][0x3b0] ;  /* 0x00007600ff0677ac */ /* 0x000e220008000a00 */
        /* <DEDUP_REMOVED lines=9> */
[----:B0-----:R-:W-:-:S04]  /*01e0*/  UIADD3 UR5, UP0, UPT, UR6, 0x20, URZ ;  /* 0x0000002006057890 */ /* 0x001fc8000ff1e0ff */
[----:B------:R-:W-:-:S12]  /*01f0*/  UIADD3.X UR6, UPT, UPT, URZ, UR7, URZ, UP0, !UPT ;  /* 0x00000007ff067290 */ /* 0x000fd800087fe4ff */
.L_x_115:
[----:B0-----:R-:W0:Y:S01]  /*0200*/  LDCU UR7, c[0x0][0x3a8] ;  /* 0x00007500ff0777ac */ /* 0x001e220008000800 */
[----:B------:R-:W-:Y:S01]  /*0210*/  BSSY.RECONVERGENT B0, `(.L_x_105) ;  /* 0x00000b3000007945 */ /* 0x000fe20003800200 */
[----:B0-----:R-:W-:-:S13]  /*0220*/  ISETP.GE.AND P2, PT, R0, UR7, PT ;  /* 0x0000000700007c0c */ /* 0x001fda000bf46270 */
[----:B------:R-:W-:Y:S05]  /*0230*/  @P2 BRA `(.L_x_106) ;  /* 0x0000000800c02947 */ /* 0x000fea0003800000 */
[----:B------:R-:W0:Y:S01]  /*0240*/  LDCU UR7, c[0x0][0x39c] ;  /* 0x00007380ff0777ac */ /* 0x000e220008000800 */
[----:B------:R-:W-:Y:S01]  /*0250*/  MOV R8, R0 ;  /* 0x0000000000087202 */ /* 0x000fe20000000f00 */
[----:B0-----:R-:W-:-:S07]  /*0260*/  IMAD R9, R2, UR7, RZ ;  /* 0x0000000702097c24 */ /* 0x001fce000f8e02ff */
.L_x_114:
[----:B0-----:R-:W0:Y:S01]  /*0270*/  LDCU UR7, c[0x0][0x3a0] ;  /* 0x00007400ff0777ac */ /* 0x001e220008000800 */
[----:B------:R-:W-:Y:S02]  /*0280*/  HFMA2 R11, -RZ, RZ, 0, 0 ;  /* 0x00000000ff0b7431 */ /* 0x000fe400000001ff */
[----:B------:R-:W-:Y:S02]  /*0290*/  IMAD.MOV.U32 R22, RZ, RZ, RZ ;  /* 0x000000ffff167224 */ /* 0x000fe400078e00ff */
[----:B0-----:R-:W-:-:S07]  /*02a0*/  IMAD R12, R8, UR7, RZ ;  /* 0x00000007080c7c24 */ /* 0x001fce000f8e02ff */
.L_x_113:
[----:B------:R-:W0:Y:S01]  /*02b0*/  LDC R14, c[0x0][0x384] ;  /* 0x0000e100ff0e7b82 */ /* 0x000e220000000800 */
[----:B------:R-:W1:Y:S01]  /*02c0*/  LDCU UR7, c[0x0][0x38c] ;  /* 0x00007180ff0777ac */ /* 0x000e620008000800 */
[----:B------:R-:W-:Y:S02]  /*02d0*/  IMAD.MOV.U32 R18, RZ, RZ, RZ ;  /* 0x000000ffff127224 */ /* 0x000fe400078e00ff */
[C-C-:B0-----:R-:W-:Y:S02]  /*02e0*/  IMAD R10, R14.reuse, UR9, R11.reuse ;  /* 0x000000090e0a7c24 */ /* 0x141fe4000f8e020b */
[----:B------:R-:W-:Y:S01]  /*02f0*/  IMAD R13, R14, UR8, R11 ;  /* 0x000000080e0d7c24 */ /* 0x000fe2000f8e020b */
[----:B------:R-:W-:Y:S01]  /*0300*/  IADD3 R11, PT, PT, R11, 0x1, RZ ;  /* 0x000000010b0b7810 */ /* 0x000fe20007ffe0ff */
[----:B-1----:R-:W-:-:S03]  /*0310*/  IMAD R19, R10, UR7, R9 ;  /* 0x000000070a137c24 */ /* 0x002fc6000f8e0209 */
[----:B------:R-:W-:-:S13]  /*0320*/  ISETP.NE.AND P2, PT, R11, R14, PT ;  /* 0x0000000e0b00720c */ /* 0x000fda0003f45270 */
.L_x_112:
[----:B------:R-:W0:Y:S01]  /*0330*/  LDCU UR7, c[0x0][0x398] ;  /* 0x00007300ff0777ac */ /* 0x000e220008000800 */
[----:B------:R-:W-:Y:S01]  /*0340*/  IADD3 R15, PT, PT, R19, R18, RZ ;  /* 0x00000012130f7210 */ /* 0x000fe20007ffe0ff */
[----:B------:R-:W-:Y:S01]  /*0350*/  IMAD.MOV.U32 R21, RZ, RZ, RZ ;  /* 0x000000ffff157224 */ /* 0x000fe200078e00ff */
        /* <DEDUP_REMOVED lines=8> */
[----:B------:R-:W-:Y:S01]  /*03e0*/  MOV R23, R10 ;  /* 0x0000000a00177202 */ /* 0x000fe20000000f00 */
[----:B------:R-:W-:Y:S01]  /*03f0*/  IMAD.MOV.U32 R24, RZ, RZ, R7 ;  /* 0x000000ffff187224 */ /* 0x000fe200078e0007 */
[----:B------:R-:W-:-:S07]  /*0400*/  MOV R21, R20 ;  /* 0x0000001400157202 */ /* 0x000fce0000000f00 */
.L_x_108:
[----:B------:R-:W0:Y:S01]  /*0410*/  LDC.64 R14, c[0x0][0x3b8] ;  /* 0x0000ee00ff0e7b82 */ /* 0x000e220000000a00 */
[----:B------:R-:W-:Y:S02]  /*0420*/  MOV R16, UR5 ;  /* 0x0000000500107c02 */ /* 0x000fe40008000f00 */
[----:B------:R-:W-:-:S03]  /*0430*/  MOV R17, UR6 ;  /* 0x0000000600117c02 */ /* 0x000fc60008000f00 */
[----:B------:R-:W-:-:S05]  /*0440*/  IMAD.WIDE R16, R21, 0x4, R16 ;  /* 0x0000000415107825 */ /* 0x000fca00078e0210 */
[----:B------:R-:W2:Y:S04]  /*0450*/  LDG.E R25, desc[UR10][R16.64+-0x20] ;  /* 0xffffe00a10197981 */ /* 0x000ea8000c1e1900 */
[----:B------:R-:W3:Y:S01]  /*0460*/  LDG.E R28, desc[UR10][R16.64+-0x1c] ;  /* 0xffffe40a101c7981 */ /* 0x000ee2000c1e1900 */
[----:B0-----:R-:W-:-:S05]  /*0470*/  IMAD.WIDE R14, R23, 0x4, R14 ;  /* 0x00000004170e7825 */ /* 0x001fca00078e020e */
[----:B------:R-:W2:Y:S04]  /*0480*/  LDG.E R26, desc[UR10][R14.64] ;  /* 0x0000000a0e1a7981 */ /* 0x000ea8000c1e1900 */
        /* <DEDUP_REMOVED lines=37> */
[----:B------:R-:W-:Y:S02]  /*06e0*/  VIADD R24, R24, 0x10 ;  /* 0x0000001018187836 */ /* 0x000fe40000000000 */
[----:B--2---:R-:W-:Y:S02]  /*06f0*/  FFMA R22, R25, R26, R22 ;  /* 0x0000001a19167223 */ /* 0x004fe40000000016 */
[----:B------:R-:W2:Y:S04]  /*0700*/  LDG.E R26, desc[UR10][R14.64+0x38] ;  /* 0x0000380a0e1a7981 */ /* 0x000ea8000c1e1900 */
[----:B------:R-:W2:Y:S01]  /*0710*/  LDG.E R25, desc[UR10][R16.64+0x18] ;  /* 0x0000180a10197981 */ /* 0x000ea2000c1e1900 */
[----:B---3--:R-:W-:-:S03]  /*0720*/  FFMA R22, R27, R28, R22 ;  /* 0x0000001c1b167223 */ /* 0x008fc60000000016 */
[----:B------:R-:W3:Y:S04]  /*0730*/  LDG.E R27, desc[UR10][R16.64+0x1c] ;  /* 0x00001c0a101b7981 */ /* 0x000ee8000c1e1900 */
[----:B------:R-:W3:Y:S01]  /*0740*/  LDG.E R28, desc[UR10][R14.64+0x3c] ;  /* 0x00003c0a0e1c7981 */ /* 0x000ee2000c1e1900 */
[----:B------:R-:W-:Y:S02]  /*0750*/  ISETP.NE.AND P4, PT, R24, RZ, PT ;  /* 0x000000ff1800720c */ /* 0x000fe40003f85270 */
[----:B------:R-:W-:Y:S02]  /*0760*/  IADD3 R23, PT, PT, R23, 0x10, RZ ;  /* 0x0000001017177810 */ /* 0x000fe40007ffe0ff */
[----:B------:R-:W-:Y:S01]  /*0770*/  IADD3 R21, PT, PT, R21, 0x10, RZ ;  /* 0x0000001015157810 */ /* 0x000fe20007ffe0ff */
[----:B--2---:R-:W-:-:S04]  /*0780*/  FFMA R22, R25, R26, R22 ;  /* 0x0000001a19167223 */ /* 0x004fc80000000016 */
[----:B---3--:R-:W-:-:S04]  /*0790*/  FFMA R22, R27, R28, R22 ;  /* 0x0000001c1b167223 */ /* 0x008fc80000000016 */
[----:B------:R-:W-:Y:S05]  /*07a0*/  @P4 BRA `(.L_x_108) ;  /* 0xfffffffc00184947 */ /* 0x000fea000383ffff */
[----:B------:R-:W-:-:S07]  /*07b0*/  IMAD.MOV.U32 R21, RZ, RZ, R5 ;  /* 0x000000ffff157224 */ /* 0x000fce00078e0005 */
.L_x_107:
[----:B------:R-:W-:-:S13]  /*07c0*/  ISETP.NE.AND P4, PT, R3, RZ, PT ;  /* 0x000000ff0300720c */ /* 0x000fda0003f85270 */
[----:B------:R-:W-:Y:S05]  /*07d0*/  @!P4 BRA `(.L_x_109) ;  /* 0x000000040028c947 */ /* 0x000fea0003800000 */
[----:B------:R-:W-:Y:S01]  /*07e0*/  ISETP.NE.AND P4, PT, R4, RZ, PT ;  /* 0x000000ff0400720c */ /* 0x000fe20003f85270 */
[----:B------:R-:W-:-:S12]  /*07f0*/  @!P0 BRA `(.L_x_110) ;  /* 0x00000000007c8947 */ /* 0x000fd80003800000 */
[----:B------:R-:W0:Y:S01]  /*0800*/  LDC.64 R16, c[0x0][0x3b0] ;  /* 0x0000ec00ff107b82 */ /* 0x000e220000000a00 */
[-C--:B------:R-:W-:Y:S02]  /*0810*/  IADD3 R23, PT, PT, R20, R21.reuse, RZ ;  /* 0x0000001514177210 */ /* 0x080fe40007ffe0ff */
[----:B------:R-:W-:-:S05]  /*0820*/  IADD3 R25, PT, PT, R10, R21, RZ ;  /* 0x000000150a197210 */ /* 0x000fca0007ffe0ff */
        /* <DEDUP_REMOVED lines=24> */
[----:B------:R-:W-:Y:S02]  /*09b0*/  VIADD R21, R21, 0x8 ;  /* 0x0000000815157836 */ /* 0x000fe40000000000 */
[----:B--2---:R-:W-:-:S04]  /*09c0*/  FFMA R22, R23, R24, R22 ;  /* 0x0000001817167223 */ /* 0x004fc80000000016 */
[----:B----4-:R-:W-:-:S04]  /*09d0*/  FFMA R22, R25, R26, R22 ;  /* 0x0000001a19167223 */ /* 0x010fc80000000016 */
[----:B---3--:R-:W-:-:S07]  /*09e0*/  FFMA R22, R27, R28, R22 ;  /* 0x0000001c1b167223 */ /* 0x008fce0000000016 */
.L_x_110:
        /* <DEDUP_REMOVED lines=18> */
[----:B------:R-:W-:Y:S02]  /*0b10*/  VIADD R21, R21, 0x4 ;  /* 0x0000000415157836 */ /* 0x000fe40000000000 */
[----:B--2---:R-:W-:-:S04]  /*0b20*/  FFMA R22, R22, R24, R23 ;  /* 0x0000001816167223 */ /* 0x004fc80000000017 */
[----:B----4-:R-:W-:-:S04]  /*0b30*/  FFMA R22, R25, R26, R22 ;  /* 0x0000001a19167223 */ /* 0x010fc80000000016 */
[----:B---3--:R-:W-:-:S07]  /*0b40*/  FFMA R22, R27, R28, R22 ;  /* 0x0000001c1b167223 */ /* 0x008fce0000000016 */
.L_x_111:
[----:B------:R-:W-:Y:S05]  /*0b50*/  @!P4 BRA `(.L_x_109) ;  /* 0x000000000048c947 */ /* 0x000fea0003800000 */
[----:B------:R-:W0:Y:S01]  /*0b60*/  LDC.64 R14, c[0x0][0x3b0] ;  /* 0x0000ec00ff0e7b82 */ /* 0x000e220000000a00 */
[-C--:B------:R-:W-:Y:S02]  /*0b70*/  IADD3 R23, PT, PT, R20, R21.reuse, RZ ;  /* 0x0000001514177210 */ /* 0x080fe40007ffe0ff */
[----:B------:R-:W-:-:S05]  /*0b80*/  IADD3 R21, PT, PT, R10, R21, RZ ;  /* 0x000000150a157210 */ /* 0x000fca0007ffe0ff */
        /* <DEDUP_REMOVED lines=15> */
.L_x_109:
[----:B------:R-:W-:Y:S05]  /*0c80*/  @P3 BRA `(.L_x_112) ;  /* 0xfffffff400a83947 */ /* 0x000fea000383ffff */
[----:B------:R-:W-:Y:S05]  /*0c90*/  @P2 BRA `(.L_x_113) ;  /* 0xfffffff400842947 */ /* 0x000fea000383ffff */
[----:B------:R-:W0:Y:S01]  /*0ca0*/  LDC R13, c[0x0][0x3a4] ;  /* 0x0000e900ff0d7b82 */ /* 0x000e220000000800 */
[----:B------:R-:W1:Y:S07]  /*0cb0*/  LDCU UR7, c[0x0][0x3a8] ;  /* 0x00007500ff0777ac */ /* 0x000e6e0008000800 */
[----:B------:R-:W2:Y:S01]  /*0cc0*/  LDC.64 R10, c[0x0][0x3c0] ;  /* 0x0000f000ff0a7b82 */ /* 0x000ea20000000a00 */
[----:B0-----:R-:W-:-:S04]  /*0cd0*/  IMAD R13, R13, UR4, R2 ;  /* 0x000000040d0d7c24 */ /* 0x001fc8000f8e0202 */
[----:B-1----:R-:W-:Y:S02]  /*0ce0*/  IMAD R13, R13, UR7, R8 ;  /* 0x000000070d0d7c24 */ /* 0x002fe4000f8e0208 */
[----:B------:R-:W-:Y:S02]  /*0cf0*/  VIADD R8, R8, 0x2 ;  /* 0x0000000208087836 */ /* 0x000fe40000000000 */
[----:B--2---:R-:W-:-:S03]  /*0d00*/  IMAD.WIDE R10, R13, 0x4, R10 ;  /* 0x000000040d0a7825 */ /* 0x004fc600078e020a */
[----:B------:R-:W-:Y:S02]  /*0d10*/  ISETP.GE.AND P2, PT, R8, UR7, PT ;  /* 0x0000000708007c0c */ /* 0x000fe4000bf46270 */
[----:B------:R0:W-:Y:S11]  /*0d20*/  STG.E desc[UR10][R10.64], R22 ;  /* 0x000000160a007986 */ /* 0x0001f6000c10190a */
[----:B------:R-:W-:Y:S05]  /*0d30*/  @!P2 BRA `(.L_x_114) ;  /* 0xfffffff4004ca947 */ /* 0x000fea000383ffff */
.L_x_106:
[----:B------:R-:W-:Y:S05]  /*0d40*/  BSYNC.RECONVERGENT B0 ;  /* 0x0000000000007941 */ /* 0x000fea0003800200 */
.L_x_105:
[----:B------:R-:W1:Y:S01]  /*0d50*/  LDCU UR7, c[0x0][0x3a4] ;  /* 0x00007480ff0777ac */ /* 0x000e620008000800 */
[----:B------:R-:W-:-:S04]  /*0d60*/  IADD3 R2, PT, PT, R2, 0x2, RZ ;  /* 0x0000000202027810 */ /* 0x000fc80007ffe0ff */
[----:B-1----:R-:W-:-:S13]  /*0d70*/  ISETP.GE.AND P2, PT, R2, UR7, PT ;  /* 0x0000000702007c0c */ /* 0x002fda000bf46270 */
[----:B------:R-:W-:Y:S05]  /*0d80*/  @!P2 BRA `(.L_x_115) ;  /* 0xfffffff4001ca947 */ /* 0x000fea000383ffff */
[----:B------:R-:W-:Y:S05]  /*0d90*/  EXIT ;  /* 0x000000000000794d */ /* 0x000fea0003800000 */
.L_x_104:
[----:B------:R-:W0:Y:S01]  /*0da0*/  LDCU UR5, c[0x0][0x3a8] ;  /* 0x00007500ff0577ac */ /* 0x000e220008000800 */
[----:B------:R-:W-:-:S04]  /*0db0*/  LOP3.LUT R3, RZ, R0, RZ, 0x33, !PT ;  /* 0x00000000ff037212 */ /* 0x000fc800078e33ff */
[----:B0-----:R-:W-:-:S04]  /*0dc0*/  IADD3 R3, PT, PT, R3, UR5, RZ ;  /* 0x0000000503037c10 */ /* 0x001fc8000fffe0ff */
[----:B------:R-:W-:-:S04]  /*0dd0*/  LEA.HI R12, R3, 0x1, RZ, 0x1f ;  /* 0x00000001030c7811 */ /* 0x000fc800078ff8ff */
[----:B------:R-:W-:-:S07]  /*0de0*/  LOP3.LUT R8, R12, 0xfffffffc, RZ, 0xc0, !PT ;  /* 0xfffffffc0c087812 */ /* 0x000fce00078ec0ff */
.L_x_121:
[----:B0-----:R-:W0:Y:S01]  /*0df0*/  LDC R13, c[0x0][0x3a8] ;  /* 0x0000ea00ff0d7b82 */ /* 0x001e220000000800 */
[----:B------:R-:W-:Y:S01]  /*0e00*/  BSSY.RECONVERGENT B0, `(.L_x_116) ;  /* 0x0000025000007945 */ /* 0x000fe20003800200 */
[----:B0-----:R-:W-:-:S13]  /*0e10*/  ISETP.GE.AND P0, PT, R0, R13, PT ;  /* 0x0000000d0000720c */ /* 0x001fda0003f06270 */
[----:B-1----:R-:W-:Y:S05]  /*0e20*/  @P0 BRA `(.L_x_117) ;  /* 0x0000000000880947 */ /* 0x002fea0003800000 */
[----:B------:R-:W0:Y:S01]  /*0e30*/  LDC R5, c[0x0][0x3a4] ;  /* 0x0000e900ff057b82 */ /* 0x000e220000000800 */
[----:B------:R-:W-:Y:S01]  /*0e40*/  ISETP.GE.U32.AND P0, PT, R3, 0x6, PT ;  /* 0x000000060300780c */ /* 0x000fe20003f06070 */
[----:B------:R-:W-:Y:S01]  /*0e50*/  BSSY.RECONVERGENT B1, `(.L_x_118) ;  /* 0x0000012000017945 */ /* 0x000fe20003800200 */
[----:B------:R-:W-:Y:S01]  /*0e60*/  LOP3.LUT P1, RZ, R12, 0x3, RZ, 0xc0, !PT ;  /* 0x000000030cff7812 */ /* 0x000fe2000782c0ff */
[----:B------:R-:W-:Y:S02]  /*0e70*/  IMAD.MOV.U32 R9, RZ, RZ, R0 ;  /* 0x000000ffff097224 */ /* 0x000fe400078e0000 */
[----:B0-----:R-:W-:-:S08]  /*0e80*/  IMAD R10, R5, UR4, R2 ;  /* 0x00000004050a7c24 */ /* 0x001fd0000f8e0202 */
[----:B------:R-:W-:Y:S05]  /*0e90*/  @!P0 BRA `(.L_x_119) ;  /* 0x0000000000348947 */ /* 0x000fea0003800000 */
[----:B------:R-:W0:Y:S01]  /*0ea0*/  LDC.64 R6, c[0x0][0x3c0] ;  /* 0x0000f000ff067b82 */ /* 0x000e220000000a00 */
[----:B------:R-:W-:Y:S01]  /*0eb0*/  HFMA2 R11, -RZ, RZ, 0, 0 ;  /* 0x00000000ff0b7431 */ /* 0x000fe200000001ff */
[----:B------:R-:W-:-:S07]  /*0ec0*/  MOV R9, R0 ;  /* 0x0000000000097202 */ /* 0x000fce0000000f00 */
.L_x_120:
[----:B-1----:R-:W-:Y:S01]  /*0ed0*/  IMAD R5, R10, R13, R9 ;  /* 0x0000000d0a057224 */ /* 0x002fe200078e0209 */
[----:B------:R-:W-:Y:S01]  /*0ee0*/  IADD3 R9, PT, PT, R9, 0x8, RZ ;  /* 0x0000000809097810 */ /* 0x000fe20007ffe0ff */
[----:B------:R-:W-:Y:S02]  /*0ef0*/  VIADD R11, R11, 0x4 ;  /* 0x000000040b0b7836 */ /* 0x000fe40000000000 */
[----:B0-----:R-:W-:-:S03]  /*0f00*/  IMAD.WIDE R4, R5, 0x4, R6 ;  /* 0x0000000405047825 */ /* 0x001fc600078e0206 */
[----:B------:R-:W-:Y:S02]  /*0f10*/  ISETP.NE.AND P0, PT, R11, R8, PT ;  /* 0x000000080b00720c */ /* 0x000fe40003f05270 */
[----:B------:R1:W-:Y:S04]  /*0f20*/  STG.E desc[UR10][R4.64], RZ ;  /* 0x000000ff04007986 */ /* 0x0003e8000c10190a */
[----:B------:R1:W-:Y:S04]  /*0f30*/  STG.E desc[UR10][R4.64+0x8], RZ ;  /* 0x000008ff04007986 */ /* 0x0003e8000c10190a */
[----:B------:R1:W-:Y:S04]  /*0f40*/  STG.E desc[UR10][R4.64+0x10], RZ ;  /* 0x000010ff04007986 */ /* 0x0003e8000c10190a */
[----:B------:R1:W-:Y:S01]  /*0f50*/  STG.E desc[UR10][R4.64+0x18], RZ ;  /* 0x000018ff04007986 */ /* 0x0003e2000c10190a */
[----:B------:R-:W-:Y:S05]  /*0f60*/  @P0 BRA `(.L_x_120) ;  /* 0xfffffffc00d80947 */ /* 0x000fea000383ffff */
.L_x_119:
[----:B------:R-:W-:Y:S05]  /*0f70*/  BSYNC.RECONVERGENT B1 ;  /* 0x0000000000017941 */ /* 0x000fea0003800200 */
.L_x_118:
[----:B------:R-:W-:Y:S05]  /*0f80*/  @!P1 BRA `(.L_x_117) ;  /* 0x0000000000309947 */ /* 0x000fea0003800000 */
[C---:B------:R-:W-:Y:S02]  /*0f90*/  LOP3.LUT P1, RZ, R3.reuse, 0x6, RZ, 0xc0, !PT ;  /* 0x0000000603ff7812 */ /* 0x040fe4000782c0ff */
[----:B------:R-:W-:-:S11]  /*0fa0*/  LOP3.LUT P0, RZ, R3, 0x2, RZ, 0xc0, !PT ;  /* 0x0000000203ff7812 */ /* 0x000fd6000780c0ff */
[----:B-1----:R-:W0:Y:S01]  /*0fb0*/  @P1 LDC.64 R4, c[0x0][0x3c0] ;  /* 0x0000f000ff041b82 */ /* 0x002e220000000a00 */
[----:B------:R-:W-:Y:S01]  /*0fc0*/  @P1 IMAD R11, R10, R13, R9 ;  /* 0x0000000d0a0b1224 */ /* 0x000fe200078e0209 */
[----:B------:R-:W-:-:S05]  /*0fd0*/  @P1 IADD3 R9, PT, PT, R9, 0x4, RZ ;  /* 0x0000000409091810 */ /* 0x000fca0007ffe0ff */
[----:B------:R-:W-:Y:S01]  /*0fe0*/  @!P0 IMAD R9, R10, R13, R9 ;  /* 0x0000000d0a098224 */ /* 0x000fe200078e0209 */
[----:B------:R-:W1:Y:S01]  /*0ff0*/  @!P0 LDC.64 R6, c[0x0][0x3c0] ;  /* 0x0000f000ff068b82 */ /* 0x000e620000000a00 */
[----:B0-----:R-:W-:-:S05]  /*1000*/  @P1 IMAD.WIDE R4, R11, 0x4, R4 ;  /* 0x000000040b041825 */ /* 0x001fca00078e0204 */
[----:B------:R0:W-:Y:S01]  /*1010*/  @P1 STG.E desc[UR10][R4.64], RZ ;  /* 0x000000ff04001986 */ /* 0x0001e2000c10190a */
[----:B-1----:R-:W-:-:S03]  /*1020*/  @!P0 IMAD.WIDE R6, R9, 0x4, R6 ;  /* 0x0000000409068825 */ /* 0x002fc600078e0206 */
[----:B------:R0:W-:Y:S04]  /*1030*/  @P1 STG.E desc[UR10][R4.64+0x8], RZ ;  /* 0x000008ff04001986 */ /* 0x0001e8000c10190a */
[----:B------:R0:W-:Y:S02]  /*1040*/  @!P0 STG.E desc[UR10][R6.64], RZ ;  /* 0x000000ff06008986 */ /* 0x0001e4000c10190a */
.L_x_117:
[----:B------:R-:W-:Y:S05]  /*1050*/  BSYNC.RECONVERGENT B0 ;  /* 0x0000000000007941 */ /* 0x000fea0003800200 */
.L_x_116:
[----:B------:R-:W2:Y:S01]  /*1060*/  LDCU UR5, c[0x0][0x3a4] ;  /* 0x00007480ff0577ac */ /* 0x000ea20008000800 */
[----:B------:R-:W-:-:S05]  /*1070*/  VIADD R2, R2, 0x2 ;  /* 0x0000000202027836 */ /* 0x000fca0000000000 */
[----:B--2---:R-:W-:-:S13]  /*1080*/  ISETP.GE.AND P0, PT, R2, UR5, PT ;  /* 0x0000000502007c0c */ /* 0x004fda000bf06270 */
[----:B------:R-:W-:Y:S05]  /*1090*/  @!P0 BRA `(.L_x_121) ;  /* 0xfffffffc00548947 */ /* 0x000fea000383ffff */
[----:B------:R-:W-:Y:S05]  /*10a0*/  EXIT ;  /* 0x000000000000794d */ /* 0x000fea0003800000 */
.L_x_103:
[----:B------:R-:W0:Y:S01]  /*10b0*/  LDCU UR5, c[0x0][0x3a8] ;  /* 0x00007500ff0577ac */ /* 0x000e220008000800 */
[----:B------:R-:W-:-:S04]  /*10c0*/  LOP3.LUT R3, RZ, R0, RZ, 0x33, !PT ;  /* 0x00000000ff037212 */ /* 0x000fc800078e33ff */
[----:B0-----:R-:W-:-:S04]  /*10d0*/  IADD3 R3, PT, PT, R3, UR5, RZ ;  /* 0x0000000503037c10 */ /* 0x001fc8000fffe0ff */
[----:B------:R-:W-:-:S04]  /*10e0*/  LEA.HI R14, R3, 0x1, RZ, 0x1f ;  /* 0x00000001030e7811 */ /* 0x000fc800078ff8ff */
[----:B------:R-:W-:-:S04]  /*10f0*/  LOP3.LUT R15, R14, 0x7, RZ, 0xc0, !PT ;  /* 0x000000070e0f7812 */ /* 0x000fc800078ec0ff */
[----:B------:R-:W-:-:S04]  /*1100*/  IADD3 R4, PT, PT, R15, -0x1, RZ ;  /* 0xffffffff0f047810 */ /* 0x000fc80007ffe0ff */
[----:B------:R-:W-:Y:S02]  /*1110*/  ISETP.GE.U32.AND P0, PT, R4, 0x3, PT ;  /* 0x000000030400780c */ /* 0x000fe40003f06070 */
[----:B------:R-:W-:-:S11]  /*1120*/  LOP3.LUT R4, R14, 0xfffffff8, RZ, 0xc0, !PT ;  /* 0xfffffff80e047812 */ /* 0x000fd600078ec0ff */
.L_x_127:
[----:B0-----:R-:W0:Y:S01]  /*1130*/  LDC R13, c[0x0][0x3a8] ;  /* 0x0000ea00ff0d7b82 */ /* 0x001e220000000800 */
[----:B------:R-:W-:Y:S01]  /*1140*/  BSSY.RECONVERGENT B0, `(.L_x_122) ;  /* 0x0000033000007945 */ /* 0x000fe20003800200 */
[----:B0-----:R-:W-:-:S13]  /*1150*/  ISETP.GE.AND P1, PT, R0, R13, PT ;  /* 0x0000000d0000720c */ /* 0x001fda0003f26270 */
[----:B-12---:R-:W-:Y:S05]  /*1160*/  @P1 BRA `(.L_x_123) ;  /* 0x0000000000c01947 */ /* 0x006fea0003800000 */
[----:B------:R-:W0:Y:S01]  /*1170*/  LDC R7, c[0x0][0x3a4] ;  /* 0x0000e900ff077b82 */ /* 0x000e220000000800 */
[----:B------:R-:W-:Y:S01]  /*1180*/  ISETP.GE.U32.AND P1, PT, R3, 0xe, PT ;  /* 0x0000000e0300780c */ /* 0x000fe20003f26070 */
[----:B------:R-:W-:Y:S01]  /*1190*/  BSSY.RECONVERGENT B1, `(.L_x_124) ;  /* 0x0000016000017945 */ /* 0x000fe20003800200 */
[----:B------:R-:W-:Y:S01]  /*11a0*/  ISETP.NE.AND P2, PT, R15, RZ, PT ;  /* 0x000000ff0f00720c */ /* 0x000fe20003f45270 */
[----:B------:R-:W-:Y:S02]  /*11b0*/  IMAD.MOV.U32 R5, RZ, RZ, R0 ;  /* 0x000000ffff057224 */ /* 0x000fe400078e0000 */
[----:B0-----:R-:W-:-:S08]  /*11c0*/  IMAD R12, R7, UR4, R2 ;  /* 0x00000004070c7c24 */ /* 0x001fd0000f8e0202 */
[----:B------:R-:W-:Y:S05]  /*11d0*/  @!P1 BRA `(.L_x_125) ;  /* 0x0000000000449947 */ /* 0x000fea0003800000 */
[----:B------:R-:W0:Y:S01]  /*11e0*/  LDC.64 R8, c[0x0][0x3c0] ;  /* 0x0000f000ff087b82 */ /* 0x000e220000000a00 */
[----:B------:R-:W-:Y:S01]  /*11f0*/  HFMA2 R11, -RZ, RZ, 0, 0 ;  /* 0x00000000ff0b7431 */ /* 0x000fe200000001ff */
[----:B------:R-:W-:-:S07]  /*1200*/  MOV R5, R0 ;  /* 0x0000000000057202 */ /* 0x000fce0000000f00 */
.L_x_126:
        /* <DEDUP_REMOVED lines=8> */
[----:B------:R1:W-:Y:S04]  /*1290*/  STG.E desc[UR10][R6.64+0x18], RZ ;  /* 0x000018ff06007986 */ /* 0x0003e8000c10190a */
[----:B------:R1:W-:Y:S04]  /*12a0*/  STG.E desc[UR10][R6.64+0x20], RZ ;  /* 0x000020ff06007986 */ /* 0x0003e8000c10190a */
[----:B------:R1:W-:Y:S04]  /*12b0*/  STG.E desc[UR10][R6.64+0x28], RZ ;  /* 0x000028ff06007986 */ /* 0x0003e8000c10190a */
[----:B------:R1:W-:Y:S04]  /*12c0*/  STG.E desc[UR10][R6.64+0x30], RZ ;  /* 0x000030ff06007986 */ /* 0x0003e8000c10190a */
[----:B------:R1:W-:Y:S01]  /*12d0*/  STG.E desc[UR10][R6.64+0x38], RZ ;  /* 0x000038ff06007986 */ /* 0x0003e2000c10190a */
[----:B------:R-:W-:Y:S05]  /*12e0*/  @P1 BRA `(.L_x_126) ;  /* 0xfffffffc00c81947 */ /* 0x000fea000383ffff */
.L_x_125:
[----:B------:R-:W-:Y:S05]  /*12f0*/  BSYNC.RECONVERGENT B1 ;  /* 0x0000000000017941 */ /* 0x000fea0003800200 */
.L_x_124:
[----:B------:R-:W-:Y:S05]  /*1300*/  @!P2 BRA `(.L_x_123) ;  /* 0x000000000058a947 */ /* 0x000fea0003800000 */
[----:B-1----:R-:W0:Y:S01]  /*1310*/  @P0 LDC.64 R6, c[0x0][0x3c0] ;  /* 0x0000f000ff060b82 */ /* 0x002e220000000a00 */
[----:B------:R-:W-:Y:S01]  /*1320*/  @P0 IMAD R9, R12, R13, R5 ;  /* 0x0000000d0c090224 */ /* 0x000fe200078e0205 */
[----:B------:R-:W-:Y:S02]  /*1330*/  LOP3.LUT P1, RZ, R14, 0x3, RZ, 0xc0, !PT ;  /* 0x000000030eff7812 */ /* 0x000fe4000782c0ff */
[----:B------:R-:W-:Y:S01]  /*1340*/  @P0 IADD3 R5, PT, PT, R5, 0x8, RZ ;  /* 0x0000000805050810 */ /* 0x000fe20007ffe0ff */
[----:B0-----:R-:W-:-:S05]  /*1350*/  @P0 IMAD.WIDE R6, R9, 0x4, R6 ;  /* 0x0000000409060825 */ /* 0x001fca00078e0206 */
[----:B------:R0:W-:Y:S04]  /*1360*/  @P0 STG.E desc[UR10][R6.64], RZ ;  /* 0x000000ff06000986 */ /* 0x0001e8000c10190a */
[----:B------:R0:W-:Y:S04]  /*1370*/  @P0 STG.E desc[UR10][R6.64+0x8], RZ ;  /* 0x000008ff06000986 */ /* 0x0001e8000c10190a */
[----:B------:R0:W-:Y:S04]  /*1380*/  @P0 STG.E desc[UR10][R6.64+0x10], RZ ;  /* 0x000010ff06000986 */ /* 0x0001e8000c10190a */
[----:B------:R0:W-:Y:S01]  /*1390*/  @P0 STG.E desc[UR10][R6.64+0x18], RZ ;  /* 0x000018ff06000986 */ /* 0x0001e2000c10190a */
[----:B------:R-:W-:Y:S05]  /*13a0*/  @!P1 BRA `(.L_x_123) ;  /* 0x0000000000309947 */ /* 0x000fea0003800000 */
[C---:B------:R-:W-:Y:S02]  /*13b0*/  LOP3.LUT P1, RZ, R3.reuse, 0x6, RZ, 0xc0, !PT ;  /* 0x0000000603ff7812 */ /* 0x040fe4000782c0ff */
[----:B------:R-:W-:-:S11]  /*13c0*/  LOP3.LUT P2, RZ, R3, 0x2, RZ, 0xc0, !PT ;  /* 0x0000000203ff7812 */ /* 0x000fd6000784c0ff */
[----:B0-----:R-:W0:Y:S01]  /*13d0*/  @P1 LDC.64 R6, c[0x0][0x3c0] ;  /* 0x0000f000ff061b82 */ /* 0x001e220000000a00 */
[----:B------:R-:W-:Y:S02]  /*13e0*/  @P1 IMAD R9, R12, R13, R5 ;  /* 0x0000000d0c091224 */ /* 0x000fe400078e0205 */
[----:B------:R-:W-:-:S04]  /*13f0*/  @P1 VIADD R5, R5, 0x4 ;  /* 0x0000000405051836 */ /* 0x000fc80000000000 */
[----:B------:R-:W-:Y:S01]  /*1400*/  @!P2 IMAD R5, R12, R13, R5 ;  /* 0x0000000d0c05a224 */ /* 0x000fe200078e0205 */
[----:B------:R-:W1:Y:S01]  /*1410*/  @!P2 LDC.64 R10, c[0x0][0x3c0] ;  /* 0x0000f000ff0aab82 */ /* 0x000e620000000a00 */
[----:B0-----:R-:W-:-:S05]  /*1420*/  @P1 IMAD.WIDE R8, R9, 0x4, R6 ;  /* 0x0000000409081825 */ /* 0x001fca00078e0206 */
[----:B------:R2:W-:Y:S01]  /*1430*/  @P1 STG.E desc[UR10][R8.64], RZ ;  /* 0x000000ff08001986 */ /* 0x0005e2000c10190a */
[----:B-1----:R-:W-:-:S03]  /*1440*/  @!P2 IMAD.WIDE R6, R5, 0x4, R10 ;  /* 0x000000040506a825 */ /* 0x002fc600078e020a */
[----:B------:R2:W-:Y:S04]  /*1450*/  @P1 STG.E desc[UR10][R8.64+0x8], RZ ;  /* 0x000008ff08001986 */ /* 0x0005e8000c10190a */
[----:B------:R2:W-:Y:S02]  /*1460*/  @!P2 STG.E desc[UR10][R6.64], RZ ;  /* 0x000000ff0600a986 */ /* 0x0005e4000c10190a */
.L_x_123:
[----:B------:R-:W-:Y:S05]  /*1470*/  BSYNC.RECONVERGENT B0 ;  /* 0x0000000000007941 */ /* 0x000fea0003800200 */
.L_x_122:
[----:B------:R-:W3:Y:S01]  /*1480*/  LDCU UR5, c[0x0][0x3a4] ;  /* 0x00007480ff0577ac */ /* 0x000ee20008000800 */
[----:B------:R-:W-:-:S04]  /*1490*/  IADD3 R2, PT, PT, R2, 0x2, RZ ;  /* 0x0000000202027810 */ /* 0x000fc80007ffe0ff */
[----:B---3--:R-:W-:-:S13]  /*14a0*/  ISETP.GE.AND P1, PT, R2, UR5, PT ;  /* 0x0000000502007c0c */ /* 0x008fda000bf26270 */
[----:B------:R-:W-:Y:S05]  /*14b0*/  @!P1 BRA `(.L_x_127) ;  /* 0xfffffffc001c9947 */ /* 0x000fea000383ffff */
[----:B------:R-:W-:Y:S05]  /*14c0*/  EXIT ;  /* 0x000000000000794d */ /* 0x000fea0003800000 */
.L_x_102:
[----:B------:R-:W0:Y:S01]  /*14d0*/  LDCU UR5, c[0x0][0x3a8] ;  /* 0x00007500ff0577ac */ /* 0x000e220008000800 */
[----:B------:R-:W-:-:S04]  /*14e0*/  LOP3.LUT R3, RZ, R0, RZ, 0x33, !PT ;  /* 0x00000000ff037212 */ /* 0x000fc800078e33ff */
[----:B0-----:R-:W-:-:S04]  /*14f0*/  IADD3 R3, PT, PT, R3, UR5, RZ ;  /* 0x0000000503037c10 */ /* 0x001fc8000fffe0ff */
[----:B------:R-:W-:-:S04]  /*1500*/  LEA.HI R14, R3, 0x1, RZ, 0x1f ;  /* 0x00000001030e7811 */ /* 0x000fc800078ff8ff */
[----:B------:R-:W-:-:S05]  /*1510*/  LOP3.LUT R15, R14, 0x7, RZ, 0xc0, !PT ;  /* 0x000000070e0f7812 */ /* 0x000fca00078ec0ff */
[----:B------:R-:W-:-:S05]  /*1520*/  VIADD R4, R15, 0xffffffff ;  /* 0xffffffff0f047836 */ /* 0x000fca0000000000 */
[----:B------:R-:W-:Y:S02]  /*1530*/  ISETP.GE.U32.AND P0, PT, R4, 0x3, PT ;  /* 0x000000030400780c */ /* 0x000fe40003f06070 */
[----:B------:R-:W-:-:S11]  /*1540*/  LOP3.LUT R4, R14, 0xfffffff8, RZ, 0xc0, !PT ;  /* 0xfffffff80e047812 */ /* 0x000fd600078ec0ff */
.L_x_133:
[----:B0-----:R-:W0:Y:S01]  /*1550*/  LDC R13, c[0x0][0x3a8] ;  /* 0x0000ea00ff0d7b82 */ /* 0x001e220000000800 */
[----:B------:R-:W-:Y:S01]  /*1560*/  BSSY.RECONVERGENT B0, `(.L_x_128) ;  /* 0x0000033000007945 */ /* 0x000fe20003800200 */
[----:B0-----:R-:W-:-:S13]  /*1570*/  ISETP.GE.AND P1, PT, R0, R13, PT ;  /* 0x0000000d0000720c */ /* 0x001fda0003f26270 */
[----:B-12---:R-:W-:Y:S05]  /*1580*/  @P1 BRA `(.L_x_129) ;  /* 0x0000000000c01947 */ /* 0x006fea0003800000 */
[----:B------:R-:W0:Y:S01]  /*1590*/  LDC R7, c[0x0][0x3a4] ;  /* 0x0000e900ff077b82 */ /* 0x000e220000000800 */
[----:B------:R-:W-:Y:S01]  /*15a0*/  ISETP.GE.U32.AND P1, PT, R3, 0xe, PT ;  /* 0x0000000e0300780c */ /* 0x000fe20003f26070 */
[----:B------:R-:W-:Y:S01]  /*15b0*/  BSSY.RECONVERGENT B1, `(.L_x_130) ;  /* 0x0000016000017945 */ /* 0x000fe20003800200 */
[----:B------:R-:W-:Y:S02]  /*15c0*/  ISETP.NE.AND P2, PT, R15, RZ, PT ;  /* 0x000000ff0f00720c */ /* 0x000fe40003f45270 */
[----:B------:R-:W-:Y:S01]  /*15d0*/  MOV R5, R0 ;  /* 0x0000000000057202 */ /* 0x000fe20000000f00 */
[----:B0-----:R-:W-:-:S08]  /*15e0*/  IMAD R12, R7, UR4, R2 ;  /* 0x00000004070c7c24 */ /* 0x001fd0000f8e0202 */
[----:B------:R-:W-:Y:S05]  /*15f0*/  @!P1 BRA `(.L_x_131) ;  /* 0x0000000000449947 */ /* 0x000fea0003800000 */
[----:B------:R-:W0:Y:S01]  /*1600*/  LDC.64 R8, c[0x0][0x3c0] ;  /* 0x0000f000ff087b82 */ /* 0x000e220000000a00 */
[----:B------:R-:W-:Y:S02]  /*1610*/  HFMA2 R11, -RZ, RZ, 0, 0 ;  /* 0x00000000ff0b7431 */ /* 0x000fe400000001ff */
[----:B------:R-:W-:-:S07]  /*1620*/  IMAD.MOV.U32 R5, RZ, RZ, R0 ;  /* 0x000000ffff057224 */ /* 0x000fce00078e0000 */
.L_x_132:
[----:B-1----:R-:W-:Y:S01]  /*1630*/  IMAD R7, R12, R13, R5 ;  /* 0x0000000d0c077224 */ /* 0x002fe200078e0205 */
[----:B------:R-:W-:Y:S02]  /*1640*/  IADD3 R11, PT, PT, R11, 0x8, RZ ;  /* 0x000000080b0b7810 */ /* 0x000fe40007ffe0ff */
[----:B------:R-:W-:Y:S01]  /*1650*/  IADD3 R5, PT, PT, R5, 0x10, RZ ;  /* 0x0000001005057810 */ /* 0x000fe20007ffe0ff */
[----:B0-----:R-:W-:Y:S01]  /*1660*/  IMAD.WIDE R6, R7, 0x4, R8 ;  /* 0x0000000407067825 */ /* 0x001fe200078e0208 */
[----:B------:R-:W-:-:S04]  /*1670*/  ISETP.NE.AND P1, PT, R11, R4, PT ;  /* 0x000000040b00720c */ /* 0x000fc80003f25270 */
        /* <DEDUP_REMOVED lines=9> */
.L_x_131:
[----:B------:R-:W-:Y:S05]  /*1710*/  BSYNC.RECONVERGENT B1 ;  /* 0x0000000000017941 */ /* 0x000fea0003800200 */
.L_x_130:
[----:B------:R-:W-:Y:S05]  /*1720*/  @!P2 BRA `(.L_x_129) ;  /* 0x000000000058a947 */ /* 0x000fea0003800000 */
[----:B-1----:R-:W0:Y:S01]  /*1730*/  @P0 LDC.64 R6, c[0x0][0x3c0] ;  /* 0x0000f000ff060b82 */ /* 0x002e220000000a00 */
[----:B------:R-:W-:Y:S01]  /*1740*/  @P0 IMAD R9, R12, R13, R5 ;  /* 0x0000000d0c090224 */ /* 0x000fe200078e0205 */
[----:B------:R-:W-:Y:S01]  /*1750*/  LOP3.LUT P1, RZ, R14, 0x3, RZ, 0xc0, !PT ;  /* 0x000000030eff7812 */ /* 0x000fe2000782c0ff */
[----:B------:R-:W-:Y:S02]  /*1760*/  @P0 VIADD R5, R5, 0x8 ;  /* 0x0000000805050836 */ /* 0x000fe40000000000 */
        /* <DEDUP_REMOVED lines=18> */
.L_x_129:
[----:B------:R-:W-:Y:S05]  /*1890*/  BSYNC.RECONVERGENT B0 ;  /* 0x0000000000007941 */ /* 0x000fea0003800200 */
.L_x_128:
[----:B------:R-:W3:Y:S01]  /*18a0*/  LDCU UR5, c[0x0][0x3a4] ;  /* 0x00007480ff0577ac */ /* 0x000ee20008000800 */
[----:B------:R-:W-:-:S04]  /*18b0*/  IADD3 R2, PT, PT, R2, 0x2, RZ ;  /* 0x0000000202027810 */ /* 0x000fc80007ffe0ff */
[----:B---3--:R-:W-:-:S13]  /*18c0*/  ISETP.GE.AND P1, PT, R2, UR5, PT ;  /* 0x0000000502007c0c */ /* 0x008fda000bf26270 */
[----:B------:R-:W-:Y:S05]  /*18d0*/  @!P1 BRA `(.L_x_133) ;  /* 0xfffffffc001c9947 */ /* 0x000fea000383ffff */
[----:B------:R-:W-:Y:S05]  /*18e0*/  EXIT ;  /* 0x000000000000794d */ /* 0x000fea0003800000 */
.L_x_134:
        /* <DEDUP_REMOVED lines=9> */
.L_x_139:


//--------------------- .nv.shared._Z6cnn003iiiiiiiiiiiPfS_S_ --------------------------
	.section	.nv.shared._Z6cnn003iiiiiiiiiiiPfS_S_,"aw",@nobits
	.sectionflags	@""
	.align	4
.nv.shared._Z6cnn003iiiiiiiiiiiPfS_S_:
	.zero		1088


//--------------------- .nv.shared.reserved.0     --------------------------
	.section	.nv.shared.reserved.0,"aw",@nobits
	.weak		__nv_reservedSMEM_offset_0_alias
	.size		__nv_reservedSMEM_offset_0_alias, 0, 64
	.other		__nv_reservedSMEM_offset_0_alias,@"STO_CUDA_RESERVED_SHARED STV_DEFAULT"
__nv_reservedSMEM_offset_0_alias:
	.zero		0
	.zero		64


//--------------------- .nv.shared._Z6cnn002iiiiiiiiiiiPfS_S_ --------------------------
	.section	.nv.shared._Z6cnn002iiiiiiiiiiiPfS_S_,"aw",@nobits
	.sectionflags	@""
	.align	4
.nv.shared._Z6cnn002iiiiiiiiiiiPfS_S_:
	.zero		1056


//--------------------- .nv.shared._Z5cnn01iiiiiiiiiiiPfS_S_ --------------------------
	.section	.nv.shared._Z5cnn01iiiiiiiiiiiPfS_S_,"aw",@nobits
	.sectionflags	@""
	.align	4
.nv.shared._Z5cnn01iiiiiiiiiiiPfS_S_:
	.zero		1040


//--------------------- .nv.constant0._Z6cnn003iiiiiiiiiiiPfS_S_ --------------------------
	.section	.nv.constant0._Z6cnn003iiiiiiiiiiiPfS_S_,"a",@progbits
	.sectionflags	@""
	.align	4
.nv.constant0._Z6cnn003iiiiiiiiiiiPfS_S_:
	.zero		968


//--------------------- .nv.constant0._Z6cnn002iiiiiiiiiiiPfS_S_ --------------------------
	.section	.nv.constant0._Z6cnn002iiiiiiiiiiiPfS_S_,"a",@progbits
	.sectionflags	@""
	.align	4
.nv.constant0._Z6cnn002iiiiiiiiiiiPfS_S_:
	.zero		968


//--------------------- .nv.constant0._Z6cnn001iiiiiiiiiiiPfS_S_ --------------------------
	.section	.nv.constant0._Z6cnn001iiiiiiiiiiiPfS_S_,"a",@progbits
	.sectionflags	@""
	.align	4
.nv.constant0._Z6cnn001iiiiiiiiiiiPfS_S_:
	.zero		968


//--------------------- .nv.constant0._Z5cnn01iiiiiiiiiiiPfS_S_ --------------------------
	.section	.nv.constant0._Z5cnn01iiiiiiiiiiiPfS_S_,"a",@progbits
	.sectionflags	@""
	.align	4
.nv.constant0._Z5cnn01iiiiiiiiiiiPfS_S_:
	.zero		968


//--------------------- .nv.constant0._Z5cnn00iiiiiiiiiiiPfS_S_ --------------------------
	.section	.nv.constant0._Z5cnn00iiiiiiiiiiiPfS_S_,"a",@progbits
	.sectionflags	@""
	.align	4
.nv.constant0._Z5cnn00iiiiiiiiiiiPfS_S_:
	.zero		968


//--------------------- SYMBOLS --------------------------

	.type		.nv.reservedSmem.offset0,@object
	.size		.nv.reservedSmem.offset0,0x4
	.type		.nv.reservedSmem.cap,@object
	.size		.nv.reservedSmem.cap,0x4
